	.target	sm_90a

	.elftype	@"ET_EXEC"


//--------------------- .note.nv.tkinfo           --------------------------
	.section	.note.nv.tkinfo,"",@"SHT_NOTE"
	.sectionflags	@"SHF_NOTE_NV_TKINFO"
	.tkinfo
        /*0018*/ 	.word	0x00000002
        /*0030*/ 	.string	""
        /*0030*/ 	.string	"ptxas"
        /*0030*/ 	.string	"Cuda compilation tools, release 13.0, V13.0.88"
        /*0030*/ 	.string	"Build cuda_13.0.r13.0/compiler.36424714_0"
        /*0030*/ 	.string	"-arch sm_90a -m 64 "



//--------------------- .note.nv.cuinfo           --------------------------
	.section	.note.nv.cuinfo,"",@"SHT_NOTE"
	.sectionflags	@"SHF_NOTE_NV_CUINFO"
        /*0018*/ 	.short	0x0002
        /*001a*/ 	.short	0x005a
        /*001c*/ 	.short	0x0082
	.zero		2


//--------------------- .nv.info                  --------------------------
	.section	.nv.info,"",@"SHT_CUDA_INFO"
	.align	4


	//----- nvinfo : EIATTR_REGCOUNT
	.align		4
        /*0000*/ 	.byte	0x04, 0x2f
        /*0002*/ 	.short	(.L_12 - .L_11)
	.align		4
.L_11:
        /*0004*/ 	.word	index@(_ZN7cutlass13device_kernelINS_4conv6kernel13ConvUniversalINS1_16ConvProblemShapeILNS1_8OperatorE0ELi2EEENS1_10collective14CollectiveConvINS1_46MainloopSm90TmaGmmaWarpSpecializedImplicitGemmILS5_0ELi18ELi2EN4cute5tupleIJNSA_1CILi2EEENSC_ILi1EEESE_EEENS1_36KernelImplicitTmaWarpSpecializedSm90ELi1EEENSB_IJNSC_ILi128EEENSC_ILi64EEENSB_IJNSC_ILi32EEEEEEEEENS_10bfloat16_tESN_NSA_8TiledMMAINSA_8MMA_AtomIJNSA_4SM904GMMA27MMA_64x64x16_F32BF16BF16_SSILNSR_5MajorE0ELST_0ELNSR_7ScaleInE1ELSU_1EEEEEENSA_6LayoutINSB_IJSE_SE_SE_EEENSB_IJNSC_ILi0EEESZ_SZ_EEEEENSB_IJNSA_10UnderscoreES12_S12_EEEEENS7_6detail26Sm90ImplicitGemmTileTraitsINSA_20SM90_TMA_LOAD_IM2COLENSA_14ComposedLayoutINSA_7SwizzleILi2ELi4ELi3EEENSA_18smem_ptr_flag_bitsILi16EEENSX_INSB_IJNSB_IJNSC_ILi8EEENSC_ILi16EEEEEENSB_IJSK_SE_EEENSB_IJSE_NSC_ILi18EEEEEEEEENSB_IJNSB_IJSK_NSC_ILi256EEEEEENSB_IJSE_SZ_EEENSB_IJSZ_NSC_ILi4096EEEEEEEEEEEEEvEENS16_INSA_23SM90_TMA_LOAD_MULTICASTENS18_IS1A_S1C_NSX_INSB_IJNSB_IJS1D_S1D_EEES1G_S1I_EEENSB_IJS1L_S1M_NSB_IJSZ_NSC_ILi2048EEEEEEEEEEEEEvEEEENS_8epilogue10collective6detail29Sm90TmaWarpSpecializedAdapterINS24_15DefaultEpilogueISN_NSB_IJNSB_IJlllEEESE_SZ_EEES29_NS23_6thread17LinearCombinationISN_Li1EffLNS2A_9ScaleType4KindE0ELNS_15FloatRoundStyleE2ESN_EENS_4gemm15EpilogueDefaultEEEEEvvEEEEvNT_6ParamsE)
        /*0008*/ 	.word	0x0000005a


	//----- nvinfo : EIATTR_FRAME_SIZE
	.align		4
.L_12:
        /*000c*/ 	.byte	0x04, 0x11
        /*000e*/ 	.short	(.L_14 - .L_13)
	.align		4
.L_13:
        /*0010*/ 	.word	index@(_ZN7cutlass13device_kernelINS_4conv6kernel13ConvUniversalINS1_16ConvProblemShapeILNS1_8OperatorE0ELi2EEENS1_10collective14CollectiveConvINS1_46MainloopSm90TmaGmmaWarpSpecializedImplicitGemmILS5_0ELi18ELi2EN4cute5tupleIJNSA_1CILi2EEENSC_ILi1EEESE_EEENS1_36KernelImplicitTmaWarpSpecializedSm90ELi1EEENSB_IJNSC_ILi128EEENSC_ILi64EEENSB_IJNSC_ILi32EEEEEEEEENS_10bfloat16_tESN_NSA_8TiledMMAINSA_8MMA_AtomIJNSA_4SM904GMMA27MMA_64x64x16_F32BF16BF16_SSILNSR_5MajorE0ELST_0ELNSR_7ScaleInE1ELSU_1EEEEEENSA_6LayoutINSB_IJSE_SE_SE_EEENSB_IJNSC_ILi0EEESZ_SZ_EEEEENSB_IJNSA_10UnderscoreES12_S12_EEEEENS7_6detail26Sm90ImplicitGemmTileTraitsINSA_20SM90_TMA_LOAD_IM2COLENSA_14ComposedLayoutINSA_7SwizzleILi2ELi4ELi3EEENSA_18smem_ptr_flag_bitsILi16EEENSX_INSB_IJNSB_IJNSC_ILi8EEENSC_ILi16EEEEEENSB_IJSK_SE_EEENSB_IJSE_NSC_ILi18EEEEEEEEENSB_IJNSB_IJSK_NSC_ILi256EEEEEENSB_IJSE_SZ_EEENSB_IJSZ_NSC_ILi4096EEEEEEEEEEEEEvEENS16_INSA_23SM90_TMA_LOAD_MULTICASTENS18_IS1A_S1C_NSX_INSB_IJNSB_IJS1D_S1D_EEES1G_S1I_EEENSB_IJS1L_S1M_NSB_IJSZ_NSC_ILi2048EEEEEEEEEEEEEvEEEENS_8epilogue10collective6detail29Sm90TmaWarpSpecializedAdapterINS24_15DefaultEpilogueISN_NSB_IJNSB_IJlllEEESE_SZ_EEES29_NS23_6thread17LinearCombinationISN_Li1EffLNS2A_9ScaleType4KindE0ELNS_15FloatRoundStyleE2ESN_EENS_4gemm15EpilogueDefaultEEEEEvvEEEEvNT_6ParamsE)
        /*0014*/ 	.word	0x00000000


	//----- nvinfo : EIATTR_MIN_STACK_SIZE
	.align		4
.L_14:
        /*0018*/ 	.byte	0x04, 0x12
        /*001a*/ 	.short	(.L_16 - .L_15)
	.align		4
.L_15:
        /*001c*/ 	.word	index@(_ZN7cutlass13device_kernelINS_4conv6kernel13ConvUniversalINS1_16ConvProblemShapeILNS1_8OperatorE0ELi2EEENS1_10collective14CollectiveConvINS1_46MainloopSm90TmaGmmaWarpSpecializedImplicitGemmILS5_0ELi18ELi2EN4cute5tupleIJNSA_1CILi2EEENSC_ILi1EEESE_EEENS1_36KernelImplicitTmaWarpSpecializedSm90ELi1EEENSB_IJNSC_ILi128EEENSC_ILi64EEENSB_IJNSC_ILi32EEEEEEEEENS_10bfloat16_tESN_NSA_8TiledMMAINSA_8MMA_AtomIJNSA_4SM904GMMA27MMA_64x64x16_F32BF16BF16_SSILNSR_5MajorE0ELST_0ELNSR_7ScaleInE1ELSU_1EEEEEENSA_6LayoutINSB_IJSE_SE_SE_EEENSB_IJNSC_ILi0EEESZ_SZ_EEEEENSB_IJNSA_10UnderscoreES12_S12_EEEEENS7_6detail26Sm90ImplicitGemmTileTraitsINSA_20SM90_TMA_LOAD_IM2COLENSA_14ComposedLayoutINSA_7SwizzleILi2ELi4ELi3EEENSA_18smem_ptr_flag_bitsILi16EEENSX_INSB_IJNSB_IJNSC_ILi8EEENSC_ILi16EEEEEENSB_IJSK_SE_EEENSB_IJSE_NSC_ILi18EEEEEEEEENSB_IJNSB_IJSK_NSC_ILi256EEEEEENSB_IJSE_SZ_EEENSB_IJSZ_NSC_ILi4096EEEEEEEEEEEEEvEENS16_INSA_23SM90_TMA_LOAD_MULTICASTENS18_IS1A_S1C_NSX_INSB_IJNSB_IJS1D_S1D_EEES1G_S1I_EEENSB_IJS1L_S1M_NSB_IJSZ_NSC_ILi2048EEEEEEEEEEEEEvEEEENS_8epilogue10collective6detail29Sm90TmaWarpSpecializedAdapterINS24_15DefaultEpilogueISN_NSB_IJNSB_IJlllEEESE_SZ_EEES29_NS23_6thread17LinearCombinationISN_Li1EffLNS2A_9ScaleType4KindE0ELNS_15FloatRoundStyleE2ESN_EENS_4gemm15EpilogueDefaultEEEEEvvEEEEvNT_6ParamsE)
        /*0020*/ 	.word	0x00000000
.L_16:


//--------------------- .nv.compat                --------------------------
	.section	.nv.compat,"",@"SHT_CUDA_COMPAT_INFO"
	.align	4
        /*0000*/ 	.byte	0x02, 0x09, 0x01, 0x00, 0x02, 0x02, 0x04, 0x00, 0x02, 0x05, 0x05, 0x00, 0x03, 0x07, 0x01, 0x01
        /*0010*/ 	.byte	0x02, 0x03, 0x01, 0x00, 0x02, 0x06, 0x01, 0x00, 0x04, 0x0b, 0x08, 0x00, 0x00, 0x00, 0x00, 0x00
        /*0020*/ 	.byte	0x00, 0x00, 0x00, 0x00


//--------------------- .nv.info._ZN7cutlass13device_kernelINS_4conv6kernel13ConvUniversalINS1_16ConvProblemShapeILNS1_8OperatorE0ELi2EEENS1_10collective14CollectiveConvINS1_46MainloopSm90TmaGmmaWarpSpecializedImplicitGemmILS5_0ELi18ELi2EN4cute5tupleIJNSA_1CILi2EEENSC_ILi1EEESE_EEENS1_36KernelImplicitTmaWarpSpecializedSm90ELi1EEENSB_IJNSC_ILi128EEENSC_ILi64EEENSB_IJNSC_ILi32EEEEEEEEENS_10bfloat16_tESN_NSA_8TiledMMAINSA_8MMA_AtomIJNSA_4SM904GMMA27MMA_64x64x16_F32BF16BF16_SSILNSR_5MajorE0ELST_0ELNSR_7ScaleInE1ELSU_1EEEEEENSA_6LayoutINSB_IJSE_SE_SE_EEENSB_IJNSC_ILi0EEESZ_SZ_EEEEENSB_IJNSA_10UnderscoreES12_S12_EEEEENS7_6detail26Sm90ImplicitGemmTileTraitsINSA_20SM90_TMA_LOAD_IM2COLENSA_14ComposedLayoutINSA_7SwizzleILi2ELi4ELi3EEENSA_18smem_ptr_flag_bitsILi16EEENSX_INSB_IJNSB_IJNSC_ILi8EEENSC_ILi16EEEEEENSB_IJSK_SE_EEENSB_IJSE_NSC_ILi18EEEEEEEEENSB_IJNSB_IJSK_NSC_ILi256EEEEEENSB_IJSE_SZ_EEENSB_IJSZ_NSC_ILi4096EEEEEEEEEEEEEvEENS16_INSA_23SM90_TMA_LOAD_MULTICASTENS18_IS1A_S1C_NSX_INSB_IJNSB_IJS1D_S1D_EEES1G_S1I_EEENSB_IJS1L_S1M_NSB_IJSZ_NSC_ILi2048EEEEEEEEEEEEEvEEEENS_8epilogue10collective6detail29Sm90TmaWarpSpecializedAdapterINS24_15DefaultEpilogueISN_NSB_IJNSB_IJlllEEESE_SZ_EEES29_NS23_6thread17LinearCombinationISN_Li1EffLNS2A_9ScaleType4KindE0ELNS_15FloatRoundStyleE2ESN_EENS_4gemm15EpilogueDefaultEEEEEvvEEEEvNT_6ParamsE --------------------------
	.section	.nv.info._ZN7cutlass13device_kernelINS_4conv6kernel13ConvUniversalINS1_16ConvProblemShapeILNS1_8OperatorE0ELi2EEENS1_10collective14CollectiveConvINS1_46MainloopSm90TmaGmmaWarpSpecializedImplicitGemmILS5_0ELi18ELi2EN4cute5tupleIJNSA_1CILi2EEENSC_ILi1EEESE_EEENS1_36KernelImplicitTmaWarpSpecializedSm90ELi1EEENSB_IJNSC_ILi128EEENSC_ILi64EEENSB_IJNSC_ILi32EEEEEEEEENS_10bfloat16_tESN_NSA_8TiledMMAINSA_8MMA_AtomIJNSA_4SM904GMMA27MMA_64x64x16_F32BF16BF16_SSILNSR_5MajorE0ELST_0ELNSR_7ScaleInE1ELSU_1EEEEEENSA_6LayoutINSB_IJSE_SE_SE_EEENSB_IJNSC_ILi0EEESZ_SZ_EEEEENSB_IJNSA_10UnderscoreES12_S12_EEEEENS7_6detail26Sm90ImplicitGemmTileTraitsINSA_20SM90_TMA_LOAD_IM2COLENSA_14ComposedLayoutINSA_7SwizzleILi2ELi4ELi3EEENSA_18smem_ptr_flag_bitsILi16EEENSX_INSB_IJNSB_IJNSC_ILi8EEENSC_ILi16EEEEEENSB_IJSK_SE_EEENSB_IJSE_NSC_ILi18EEEEEEEEENSB_IJNSB_IJSK_NSC_ILi256EEEEEENSB_IJSE_SZ_EEENSB_IJSZ_NSC_ILi4096EEEEEEEEEEEEEvEENS16_INSA_23SM90_TMA_LOAD_MULTICASTENS18_IS1A_S1C_NSX_INSB_IJNSB_IJS1D_S1D_EEES1G_S1I_EEENSB_IJS1L_S1M_NSB_IJSZ_NSC_ILi2048EEEEEEEEEEEEEvEEEENS_8epilogue10collective6detail29Sm90TmaWarpSpecializedAdapterINS24_15DefaultEpilogueISN_NSB_IJNSB_IJlllEEESE_SZ_EEES29_NS23_6thread17LinearCombinationISN_Li1EffLNS2A_9ScaleType4KindE0ELNS_15FloatRoundStyleE2ESN_EENS_4gemm15EpilogueDefaultEEEEEvvEEEEvNT_6ParamsE,"",@"SHT_CUDA_INFO"
	.sectionflags	@""
	.align	4


	//----- nvinfo : EIATTR_CUDA_API_VERSION
	.align		4
        /*0000*/ 	.byte	0x04, 0x37
        /*0002*/ 	.short	(.L_18 - .L_17)
.L_17:
        /*0004*/ 	.word	0x00000082


	//----- nvinfo : EIATTR_KPARAM_INFO
	.align		4
.L_18:
        /*0008*/ 	.byte	0x04, 0x17
        /*000a*/ 	.short	(.L_20 - .L_19)
.L_19:
        /*000c*/ 	.word	0x00000000
        /*0010*/ 	.short	0x0000
        /*0012*/ 	.short	0x0070
        /*0014*/ 	.byte	0x00, 0xf0, 0x01, 0x0e


	//----- nvinfo : EIATTR_SPARSE_MMA_MASK
	.align		4
.L_20:
        /*0018*/ 	.byte	0x03, 0x50
        /*001a*/ 	.short	0x0000


	//----- nvinfo : EIATTR_MAXREG_COUNT
	.align		4
        /*001c*/ 	.byte	0x03, 0x1b
        /*001e*/ 	.short	0x00ff


	//----- nvinfo : EIATTR_NUM_BARRIERS
	.align		4
        /*0020*/ 	.byte	0x02, 0x4c
        /*0022*/ 	.byte	0x01
	.zero		1


	//----- nvinfo : EIATTR_MERCURY_ISA_VERSION
	.align		4
        /*0024*/ 	.byte	0x03, 0x5f
        /*0026*/ 	.short	0x0101


	//----- nvinfo : EIATTR_COOP_GROUP_MASK_REGIDS
	.align		4
        /*0028*/ 	.byte	0x04, 0x29
        /*002a*/ 	.short	(.L_22 - .L_21)


	//   ....[0]....
.L_21:
        /*002c*/ 	.word	0xffffffff


	//   ....[1]....
        /*0030*/ 	.word	0xffffffff


	//   ....[2]....
        /*0034*/ 	.word	0xffffffff


	//   ....[3]....
        /*0038*/ 	.word	0xffffffff


	//----- nvinfo : EIATTR_COOP_GROUP_INSTR_OFFSETS
	.align		4
.L_22:
        /*003c*/ 	.byte	0x04, 0x28
        /*003e*/ 	.short	(.L_24 - .L_23)


	//   ....[0]....
.L_23:
        /*0040*/ 	.word	0x00000070


	//   ....[1]....
        /*0044*/ 	.word	0x00000080


	//   ....[2]....
        /*0048*/ 	.word	0x00000140


	//   ....[3]....
        /*004c*/ 	.word	0x00000890


	//----- nvinfo : EIATTR_MBARRIER_INSTR_OFFSETS
	.align		4
.L_24:
        /*0050*/ 	.byte	0x04, 0x39
        /*0052*/ 	.short	(.L_26 - .L_25)


	//   ....[0]....
.L_25:
        /*0054*/ 	.word	0x00000310
        /*0058*/ 	.word	0x000000ff
        /*005c*/ 	.word	0x00036000
        /*0060*/ 	.short	0x0100
        /*0062*/ 	.byte	0x08
	.zero		1


	//   ....[1]....
        /*0064*/ 	.word	0x00000320
        /*0068*/ 	.word	0x000000ff
        /*006c*/ 	.word	0x00036090
        /*0070*/ 	.short	0x0100
        /*0072*/ 	.byte	0x08
	.zero		1


	//   ....[2]....
        /*0074*/ 	.word	0x00000330
        /*0078*/ 	.word	0x000000ff
        /*007c*/ 	.word	0x00036008
        /*0080*/ 	.short	0x0100
        /*0082*/ 	.byte	0x08
	.zero		1


	//   ....[3]....
        /*0084*/ 	.word	0x00000340
        /*0088*/ 	.word	0x000000ff
        /*008c*/ 	.word	0x00036098
        /*0090*/ 	.short	0x0100
        /*0092*/ 	.byte	0x08
	.zero		1


	//   ....[4]....
        /*0094*/ 	.word	0x00000350
        /*0098*/ 	.word	0x000000ff
        /*009c*/ 	.word	0x00036010
        /*00a0*/ 	.short	0x0100
        /*00a2*/ 	.byte	0x08
	.zero		1


	//   ....[5]....
        /*00a4*/ 	.word	0x00000360
        /*00a8*/ 	.word	0x000000ff
        /*00ac*/ 	.word	0x000360a0
        /*00b0*/ 	.short	0x0100
        /*00b2*/ 	.byte	0x08
	.zero		1


	//   ....[6]....
        /*00b4*/ 	.word	0x00000370
        /*00b8*/ 	.word	0x000000ff
        /*00bc*/ 	.word	0x00036018
        /*00c0*/ 	.short	0x0100
        /*00c2*/ 	.byte	0x08
	.zero		1


	//   ....[7]....
        /*00c4*/ 	.word	0x00000380
        /*00c8*/ 	.word	0x000000ff
        /*00cc*/ 	.word	0x000360a8
        /*00d0*/ 	.short	0x0100
        /*00d2*/ 	.byte	0x08
	.zero		1


	//   ....[8]....
        /*00d4*/ 	.word	0x00000390
        /*00d8*/ 	.word	0x000000ff
        /*00dc*/ 	.word	0x00036020
        /*00e0*/ 	.short	0x0100
        /*00e2*/ 	.byte	0x08
	.zero		1


	//   ....[9]....
        /*00e4*/ 	.word	0x000003a0
        /*00e8*/ 	.word	0x000000ff
        /*00ec*/ 	.word	0x000360b0
        /*00f0*/ 	.short	0x0100
        /*00f2*/ 	.byte	0x08
	.zero		1


	//   ....[10]....
        /*00f4*/ 	.word	0x000003b0
        /*00f8*/ 	.word	0x000000ff
        /*00fc*/ 	.word	0x00036028
        /*0100*/ 	.short	0x0100
        /*0102*/ 	.byte	0x08
	.zero		1


	//   ....[11]....
        /*0104*/ 	.word	0x000003c0
        /*0108*/ 	.word	0x000000ff
        /*010c*/ 	.word	0x000360b8
        /*0110*/ 	.short	0x0100
        /*0112*/ 	.byte	0x08
	.zero		1


	//   ....[12]....
        /*0114*/ 	.word	0x000003d0
        /*0118*/ 	.word	0x000000ff
        /*011c*/ 	.word	0x00036030
        /*0120*/ 	.short	0x0100
        /*0122*/ 	.byte	0x08
	.zero		1


	//   ....[13]....
        /*0124*/ 	.word	0x000003e0
        /*0128*/ 	.word	0x000000ff
        /*012c*/ 	.word	0x000360c0
        /*0130*/ 	.short	0x0100
        /*0132*/ 	.byte	0x08
	.zero		1


	//   ....[14]....
        /*0134*/ 	.word	0x000003f0
        /*0138*/ 	.word	0x000000ff
        /*013c*/ 	.word	0x00036038
        /*0140*/ 	.short	0x0100
        /*0142*/ 	.byte	0x08
	.zero		1


	//   ....[15]....
        /*0144*/ 	.word	0x00000400
        /*0148*/ 	.word	0x000000ff
        /*014c*/ 	.word	0x000360c8
        /*0150*/ 	.short	0x0100
        /*0152*/ 	.byte	0x08
	.zero		1


	//   ....[16]....
        /*0154*/ 	.word	0x00000410
        /*0158*/ 	.word	0x000000ff
        /*015c*/ 	.word	0x00036040
        /*0160*/ 	.short	0x0100
        /*0162*/ 	.byte	0x08
	.zero		1


	//   ....[17]....
        /*0164*/ 	.word	0x00000420
        /*0168*/ 	.word	0x000000ff
        /*016c*/ 	.word	0x000360d0
        /*0170*/ 	.short	0x0100
        /*0172*/ 	.byte	0x08
	.zero		1


	//   ....[18]....
        /*0174*/ 	.word	0x00000430
        /*0178*/ 	.word	0x000000ff
        /*017c*/ 	.word	0x00036048
        /*0180*/ 	.short	0x0100
        /*0182*/ 	.byte	0x08
	.zero		1


	//   ....[19]....
        /*0184*/ 	.word	0x00000440
        /*0188*/ 	.word	0x000000ff
        /*018c*/ 	.word	0x000360d8
        /*0190*/ 	.short	0x0100
        /*0192*/ 	.byte	0x08
	.zero		1


	//   ....[20]....
        /*0194*/ 	.word	0x00000450
        /*0198*/ 	.word	0x000000ff
        /*019c*/ 	.word	0x00036050
        /*01a0*/ 	.short	0x0100
        /*01a2*/ 	.byte	0x08
	.zero		1


	//   ....[21]....
        /*01a4*/ 	.word	0x00000460
        /*01a8*/ 	.word	0x000000ff
        /*01ac*/ 	.word	0x000360e0
        /*01b0*/ 	.short	0x0100
        /*01b2*/ 	.byte	0x08
	.zero		1


	//   ....[22]....
        /*01b4*/ 	.word	0x00000470
        /*01b8*/ 	.word	0x000000ff
        /*01bc*/ 	.word	0x00036058
        /*01c0*/ 	.short	0x0100
        /*01c2*/ 	.byte	0x08
	.zero		1


	//   ....[23]....
        /*01c4*/ 	.word	0x00000480
        /*01c8*/ 	.word	0x000000ff
        /*01cc*/ 	.word	0x000360e8
        /*01d0*/ 	.short	0x0100
        /*01d2*/ 	.byte	0x08
	.zero		1


	//   ....[24]....
        /*01d4*/ 	.word	0x00000490
        /*01d8*/ 	.word	0x000000ff
        /*01dc*/ 	.word	0x00036060
        /*01e0*/ 	.short	0x0100
        /*01e2*/ 	.byte	0x08
	.zero		1


	//   ....[25]....
        /*01e4*/ 	.word	0x000004a0
        /*01e8*/ 	.word	0x000000ff
        /*01ec*/ 	.word	0x000360f0
        /*01f0*/ 	.short	0x0100
        /*01f2*/ 	.byte	0x08
	.zero		1


	//   ....[26]....
        /*01f4*/ 	.word	0x000004b0
        /*01f8*/ 	.word	0x000000ff
        /*01fc*/ 	.word	0x00036068
        /*0200*/ 	.short	0x0100
        /*0202*/ 	.byte	0x08
	.zero		1


	//   ....[27]....
        /*0204*/ 	.word	0x000004c0
        /*0208*/ 	.word	0x000000ff
        /*020c*/ 	.word	0x000360f8
        /*0210*/ 	.short	0x0100
        /*0212*/ 	.byte	0x08
	.zero		1


	//   ....[28]....
        /*0214*/ 	.word	0x000004d0
        /*0218*/ 	.word	0x000000ff
        /*021c*/ 	.word	0x00036070
        /*0220*/ 	.short	0x0100
        /*0222*/ 	.byte	0x08
	.zero		1


	//   ....[29]....
        /*0224*/ 	.word	0x000004e0
        /*0228*/ 	.word	0x000000ff
        /*022c*/ 	.word	0x00036100
        /*0230*/ 	.short	0x0100
        /*0232*/ 	.byte	0x08
	.zero		1


	//   ....[30]....
        /*0234*/ 	.word	0x000004f0
        /*0238*/ 	.word	0x000000ff
        /*023c*/ 	.word	0x00036078
        /*0240*/ 	.short	0x0100
        /*0242*/ 	.byte	0x08
	.zero		1


	//   ....[31]....
        /*0244*/ 	.word	0x00000500
        /*0248*/ 	.word	0x000000ff
        /*024c*/ 	.word	0x00036108
        /*0250*/ 	.short	0x0100
        /*0252*/ 	.byte	0x08
	.zero		1


	//   ....[32]....
        /*0254*/ 	.word	0x00000510
        /*0258*/ 	.word	0x000000ff
        /*025c*/ 	.word	0x00036080
        /*0260*/ 	.short	0x0100
        /*0262*/ 	.byte	0x08
	.zero		1


	//   ....[33]....
        /*0264*/ 	.word	0x00000520
        /*0268*/ 	.word	0x000000ff
        /*026c*/ 	.word	0x00036110
        /*0270*/ 	.short	0x0100
        /*0272*/ 	.byte	0x08
	.zero		1


	//   ....[34]....
        /*0274*/ 	.word	0x00000530
        /*0278*/ 	.word	0x000000ff
        /*027c*/ 	.word	0x00036088
        /*0280*/ 	.short	0x0100
        /*0282*/ 	.byte	0x08
	.zero		1


	//   ....[35]....
        /*0284*/ 	.word	0x00000540
        /*0288*/ 	.word	0x000000ff
        /*028c*/ 	.word	0x00036118
        /*0290*/ 	.short	0x0100
        /*0292*/ 	.byte	0x08
	.zero		1


	//   ....[36]....
        /*0294*/ 	.word	0x00000ee0
        /*0298*/ 	.word	0x00000007
        /*029c*/ 	.word	0x00036000
        /*02a0*/ 	.short	0x010a
        /*02a2*/ 	.byte	0x3f
	.zero		1


	//   ....[37]....
        /*02a4*/ 	.word	0x00001260
        /*02a8*/ 	.word	0x00000009
        /*02ac*/ 	.word	0x00036000
        /*02b0*/ 	.short	0x010a
        /*02b2*/ 	.byte	0x3f
	.zero		1


	//   ....[38]....
        /*02b4*/ 	.word	0x00001460
        /*02b8*/ 	.word	0x00000009
        /*02bc*/ 	.word	0x00000000
        /*02c0*/ 	.short	0x0101
        /*02c2*/ 	.byte	0x3f
	.zero		1


	//   ....[39]....
        /*02c4*/ 	.word	0x00001690
        /*02c8*/ 	.word	0x00000003
        /*02cc*/ 	.word	0x00000000
        /*02d0*/ 	.short	0x0101
        /*02d2*/ 	.byte	0x3f
	.zero		1


	//   ....[40]....
        /*02d4*/ 	.word	0x00006490
        /*02d8*/ 	.word	0x0000000e
        /*02dc*/ 	.word	0x00036090
        /*02e0*/ 	.short	0x010a
        /*02e2*/ 	.byte	0x3f
	.zero		1


	//   ....[41]....
        /*02e4*/ 	.word	0x00006b60
        /*02e8*/ 	.word	0x00000002
        /*02ec*/ 	.word	0x00000000
        /*02f0*/ 	.short	0x010a
        /*02f2*/ 	.byte	0x3f
	.zero		1


	//   ....[42]....
        /*02f4*/ 	.word	0x00006c10
        /*02f8*/ 	.word	0x00000002
        /*02fc*/ 	.word	0x00000000
        /*0300*/ 	.short	0x010a
        /*0302*/ 	.byte	0x3f
	.zero		1


	//   ....[43]....
        /*0304*/ 	.word	0x00006cc0
        /*0308*/ 	.word	0x00000002
        /*030c*/ 	.word	0x00000000
        /*0310*/ 	.short	0x010a
        /*0312*/ 	.byte	0x3f
	.zero		1


	//   ....[44]....
        /*0314*/ 	.word	0x00006d70
        /*0318*/ 	.word	0x00000002
        /*031c*/ 	.word	0x00000000
        /*0320*/ 	.short	0x010a
        /*0322*/ 	.byte	0x3f
	.zero		1


	//   ....[45]....
        /*0324*/ 	.word	0x00006e20
        /*0328*/ 	.word	0x00000002
        /*032c*/ 	.word	0x00000000
        /*0330*/ 	.short	0x010a
        /*0332*/ 	.byte	0x3f
	.zero		1


	//   ....[46]....
        /*0334*/ 	.word	0x00006ed0
        /*0338*/ 	.word	0x00000002
        /*033c*/ 	.word	0x00000000
        /*0340*/ 	.short	0x010a
        /*0342*/ 	.byte	0x3f
	.zero		1


	//   ....[47]....
        /*0344*/ 	.word	0x00006f80
        /*0348*/ 	.word	0x00000002
        /*034c*/ 	.word	0x00000000
        /*0350*/ 	.short	0x010a
        /*0352*/ 	.byte	0x3f
	.zero		1


	//   ....[48]....
        /*0354*/ 	.word	0x00007030
        /*0358*/ 	.word	0x00000002
        /*035c*/ 	.word	0x00000000
        /*0360*/ 	.short	0x010a
        /*0362*/ 	.byte	0x3f
	.zero		1


	//   ....[49]....
        /*0364*/ 	.word	0x000070e0
        /*0368*/ 	.word	0x00000002
        /*036c*/ 	.word	0x00000000
        /*0370*/ 	.short	0x010a
        /*0372*/ 	.byte	0x3f
	.zero		1


	//   ....[50]....
        /*0374*/ 	.word	0x00007190
        /*0378*/ 	.word	0x00000002
        /*037c*/ 	.word	0x00000000
        /*0380*/ 	.short	0x010a
        /*0382*/ 	.byte	0x3f
	.zero		1


	//   ....[51]....
        /*0384*/ 	.word	0x00007240
        /*0388*/ 	.word	0x00000002
        /*038c*/ 	.word	0x00000000
        /*0390*/ 	.short	0x010a
        /*0392*/ 	.byte	0x3f
	.zero		1


	//   ....[52]....
        /*0394*/ 	.word	0x000072f0
        /*0398*/ 	.word	0x00000002
        /*039c*/ 	.word	0x00000000
        /*03a0*/ 	.short	0x010a
        /*03a2*/ 	.byte	0x3f
	.zero		1


	//   ....[53]....
        /*03a4*/ 	.word	0x000073a0
        /*03a8*/ 	.word	0x00000002
        /*03ac*/ 	.word	0x00000000
        /*03b0*/ 	.short	0x010a
        /*03b2*/ 	.byte	0x3f
	.zero		1


	//   ....[54]....
        /*03b4*/ 	.word	0x00007450
        /*03b8*/ 	.word	0x00000002
        /*03bc*/ 	.word	0x00000000
        /*03c0*/ 	.short	0x010a
        /*03c2*/ 	.byte	0x3f
	.zero		1


	//   ....[55]....
        /*03c4*/ 	.word	0x00007500
        /*03c8*/ 	.word	0x00000002
        /*03cc*/ 	.word	0x00000000
        /*03d0*/ 	.short	0x010a
        /*03d2*/ 	.byte	0x3f
	.zero		1


	//   ....[56]....
        /*03d4*/ 	.word	0x000075b0
        /*03d8*/ 	.word	0x00000002
        /*03dc*/ 	.word	0x00000000
        /*03e0*/ 	.short	0x010a
        /*03e2*/ 	.byte	0x3f
	.zero		1


	//   ....[57]....
        /*03e4*/ 	.word	0x00007660
        /*03e8*/ 	.word	0x00000002
        /*03ec*/ 	.word	0x00000000
        /*03f0*/ 	.short	0x010a
        /*03f2*/ 	.byte	0x3f
	.zero		1


	//   ....[58]....
        /*03f4*/ 	.word	0x00007710
        /*03f8*/ 	.word	0x00000005
        /*03fc*/ 	.word	0x00000000
        /*0400*/ 	.short	0x010a
        /*0402*/ 	.byte	0x3f
	.zero		1


	//----- nvinfo : EIATTR_NUM_MBARRIERS
	.align		4
.L_26:
        /*0404*/ 	.byte	0x03, 0x38
        /*0406*/ 	.short	0x0024


	//----- nvinfo : EIATTR_EXIT_INSTR_OFFSETS
	.align		4
        /*0408*/ 	.byte	0x04, 0x1c
        /*040a*/ 	.short	(.L_28 - .L_27)


	//   ....[0]....
.L_27:
        /*040c*/ 	.word	0x00000c10


	//   ....[1]....
        /*0410*/ 	.word	0x000017f0


	//   ....[2]....
        /*0414*/ 	.word	0x00004bc0


	//   ....[3]....
        /*0418*/ 	.word	0x00004bf0


	//   ....[4]....
        /*041c*/ 	.word	0x00006250


	//   ....[5]....
        /*0420*/ 	.word	0x00006280


	//   ....[6]....
        /*0424*/ 	.word	0x000062a0


	//   ....[7]....
        /*0428*/ 	.word	0x00006a50


	//   ....[8]....
        /*042c*/ 	.word	0x00007740


	//----- nvinfo : EIATTR_MAX_THREADS
	.align		4
.L_28:
        /*0430*/ 	.byte	0x04, 0x05
        /*0432*/ 	.short	(.L_30 - .L_29)
.L_29:
        /*0434*/ 	.word	0x00000100
        /*0438*/ 	.word	0x00000001
        /*043c*/ 	.word	0x00000001


	//----- nvinfo : EIATTR_CRS_STACK_SIZE
	.align		4
.L_30:
        /*0440*/ 	.byte	0x04, 0x1e
        /*0442*/ 	.short	(.L_32 - .L_31)
.L_31:
        /*0444*/ 	.word	0x00000000


	//----- nvinfo : EIATTR_CBANK_PARAM_SIZE
	.align		4
.L_32:
        /*0448*/ 	.byte	0x03, 0x19
        /*044a*/ 	.short	0x03f0


	//----- nvinfo : EIATTR_PARAM_CBANK
	.align		4
        /*044c*/ 	.byte	0x04, 0x0a
        /*044e*/ 	.short	(.L_34 - .L_33)
	.align		4
.L_33:
        /*0450*/ 	.word	index@(.nv.constant0._ZN7cutlass13device_kernelINS_4conv6kernel13ConvUniversalINS1_16ConvProblemShapeILNS1_8OperatorE0ELi2EEENS1_10collective14CollectiveConvINS1_46MainloopSm90TmaGmmaWarpSpecializedImplicitGemmILS5_0ELi18ELi2EN4cute5tupleIJNSA_1CILi2EEENSC_ILi1EEESE_EEENS1_36KernelImplicitTmaWarpSpecializedSm90ELi1EEENSB_IJNSC_ILi128EEENSC_ILi64EEENSB_IJNSC_ILi32EEEEEEEEENS_10bfloat16_tESN_NSA_8TiledMMAINSA_8MMA_AtomIJNSA_4SM904GMMA27MMA_64x64x16_F32BF16BF16_SSILNSR_5MajorE0ELST_0ELNSR_7ScaleInE1ELSU_1EEEEEENSA_6LayoutINSB_IJSE_SE_SE_EEENSB_IJNSC_ILi0EEESZ_SZ_EEEEENSB_IJNSA_10UnderscoreES12_S12_EEEEENS7_6detail26Sm90ImplicitGemmTileTraitsINSA_20SM90_TMA_LOAD_IM2COLENSA_14ComposedLayoutINSA_7SwizzleILi2ELi4ELi3EEENSA_18smem_ptr_flag_bitsILi16EEENSX_INSB_IJNSB_IJNSC_ILi8EEENSC_ILi16EEEEEENSB_IJSK_SE_EEENSB_IJSE_NSC_ILi18EEEEEEEEENSB_IJNSB_IJSK_NSC_ILi256EEEEEENSB_IJSE_SZ_EEENSB_IJSZ_NSC_ILi4096EEEEEEEEEEEEEvEENS16_INSA_23SM90_TMA_LOAD_MULTICASTENS18_IS1A_S1C_NSX_INSB_IJNSB_IJS1D_S1D_EEES1G_S1I_EEENSB_IJS1L_S1M_NSB_IJSZ_NSC_ILi2048EEEEEEEEEEEEEvEEEENS_8epilogue10collective6detail29Sm90TmaWarpSpecializedAdapterINS24_15DefaultEpilogueISN_NSB_IJNSB_IJlllEEESE_SZ_EEES29_NS23_6thread17LinearCombinationISN_Li1EffLNS2A_9ScaleType4KindE0ELNS_15FloatRoundStyleE2ESN_EENS_4gemm15EpilogueDefaultEEEEEvvEEEEvNT_6ParamsE)
        /*0454*/ 	.short	0x0210
        /*0456*/ 	.short	0x03f0


	//----- nvinfo : EIATTR_SW_WAR
	.align		4
.L_34:
        /*0458*/ 	.byte	0x04, 0x36
        /*045a*/ 	.short	(.L_36 - .L_35)
.L_35:
        /*045c*/ 	.word	0x00000008
.L_36:


//--------------------- .nv.callgraph             --------------------------
	.section	.nv.callgraph,"",@"SHT_CUDA_CALLGRAPH"
	.align	4
	.sectionentsize	8
	.align		4
        /*0000*/ 	.word	0x00000000
	.align		4
        /*0004*/ 	.word	0xffffffff
	.align		4
        /*0008*/ 	.word	0x00000000
	.align		4
        /*000c*/ 	.word	0xfffffffe
	.align		4
        /*0010*/ 	.word	0x00000000
	.align		4
        /*0014*/ 	.word	0xfffffffd
	.align		4
        /*0018*/ 	.word	0x00000000
	.align		4
        /*001c*/ 	.word	0xfffffffc


//--------------------- .nv.constant4             --------------------------
	.section	.nv.constant4,"a",@progbits
	.align	8
	.align		8
.nv.constant4:
        /*0000*/ 	.dword	_ZN39_INTERNAL_327d1bf2_4_k_cu_9f664aab_29634cuda3std3__45__cpo5beginE
	.align		8
        /*0008*/ 	.dword	_ZN39_INTERNAL_327d1bf2_4_k_cu_9f664aab_29634cuda3std3__45__cpo3endE
	.align		8
        /*0010*/ 	.dword	_ZN39_INTERNAL_327d1bf2_4_k_cu_9f664aab_29634cuda3std3__45__cpo6cbeginE
	.align		8
        /*0018*/ 	.dword	_ZN39_INTERNAL_327d1bf2_4_k_cu_9f664aab_29634cuda3std3__45__cpo4cendE
	.align		8
        /*0020*/ 	.dword	_ZN39_INTERNAL_327d1bf2_4_k_cu_9f664aab_29634cuda3std3__441_GLOBAL__N__327d1bf2_4_k_cu_9f664aab_29636ignoreE
	.align		8
        /*0028*/ 	.dword	_ZN39_INTERNAL_327d1bf2_4_k_cu_9f664aab_29634cuda3std3__419piecewise_constructE
	.align		8
        /*0030*/ 	.dword	_ZN39_INTERNAL_327d1bf2_4_k_cu_9f664aab_29634cuda3std3__48in_placeE
	.align		8
        /*0038*/ 	.dword	_ZN39_INTERNAL_327d1bf2_4_k_cu_9f664aab_29634cuda3std6ranges3__45__cpo4swapE
	.align		8
        /*0040*/ 	.dword	_ZN39_INTERNAL_327d1bf2_4_k_cu_9f664aab_29634cuda3std6ranges3__45__cpo9iter_moveE
	.align		8
        /*0048*/ 	.dword	_ZN39_INTERNAL_327d1bf2_4_k_cu_9f664aab_29634cute7productE
	.align		8
        /*0050*/ 	.dword	_ZN39_INTERNAL_327d1bf2_4_k_cu_9f664aab_29634cute1_E


//--------------------- .text._ZN7cutlass13device_kernelINS_4conv6kernel13ConvUniversalINS1_16ConvProblemShapeILNS1_8OperatorE0ELi2EEENS1_10collective14CollectiveConvINS1_46MainloopSm90TmaGmmaWarpSpecializedImplicitGemmILS5_0ELi18ELi2EN4cute5tupleIJNSA_1CILi2EEENSC_ILi1EEESE_EEENS1_36KernelImplicitTmaWarpSpecializedSm90ELi1EEENSB_IJNSC_ILi128EEENSC_ILi64EEENSB_IJNSC_ILi32EEEEEEEEENS_10bfloat16_tESN_NSA_8TiledMMAINSA_8MMA_AtomIJNSA_4SM904GMMA27MMA_64x64x16_F32BF16BF16_SSILNSR_5MajorE0ELST_0ELNSR_7ScaleInE1ELSU_1EEEEEENSA_6LayoutINSB_IJSE_SE_SE_EEENSB_IJNSC_ILi0EEESZ_SZ_EEEEENSB_IJNSA_10UnderscoreES12_S12_EEEEENS7_6detail26Sm90ImplicitGemmTileTraitsINSA_20SM90_TMA_LOAD_IM2COLENSA_14ComposedLayoutINSA_7SwizzleILi2ELi4ELi3EEENSA_18smem_ptr_flag_bitsILi16EEENSX_INSB_IJNSB_IJNSC_ILi8EEENSC_ILi16EEEEEENSB_IJSK_SE_EEENSB_IJSE_NSC_ILi18EEEEEEEEENSB_IJNSB_IJSK_NSC_ILi256EEEEEENSB_IJSE_SZ_EEENSB_IJSZ_NSC_ILi4096EEEEEEEEEEEEEvEENS16_INSA_23SM90_TMA_LOAD_MULTICASTENS18_IS1A_S1C_NSX_INSB_IJNSB_IJS1D_S1D_EEES1G_S1I_EEENSB_IJS1L_S1M_NSB_IJSZ_NSC_ILi2048EEEEEEEEEEEEEvEEEENS_8epilogue10collective6detail29Sm90TmaWarpSpecializedAdapterINS24_15DefaultEpilogueISN_NSB_IJNSB_IJlllEEESE_SZ_EEES29_NS23_6thread17LinearCombinationISN_Li1EffLNS2A_9ScaleType4KindE0ELNS_15FloatRoundStyleE2ESN_EENS_4gemm15EpilogueDefaultEEEEEvvEEEEvNT_6ParamsE --------------------------
	.section	.text._ZN7cutlass13device_kernelINS_4conv6kernel13ConvUniversalINS1_16ConvProblemShapeILNS1_8OperatorE0ELi2EEENS1_10collective14CollectiveConvINS1_46MainloopSm90TmaGmmaWarpSpecializedImplicitGemmILS5_0ELi18ELi2EN4cute5tupleIJNSA_1CILi2EEENSC_ILi1EEESE_EEENS1_36KernelImplicitTmaWarpSpecializedSm90ELi1EEENSB_IJNSC_ILi128EEENSC_ILi64EEENSB_IJNSC_ILi32EEEEEEEEENS_10bfloat16_tESN_NSA_8TiledMMAINSA_8MMA_AtomIJNSA_4SM904GMMA27MMA_64x64x16_F32BF16BF16_SSILNSR_5MajorE0ELST_0ELNSR_7ScaleInE1ELSU_1EEEEEENSA_6LayoutINSB_IJSE_SE_SE_EEENSB_IJNSC_ILi0EEESZ_SZ_EEEEENSB_IJNSA_10UnderscoreES12_S12_EEEEENS7_6detail26Sm90ImplicitGemmTileTraitsINSA_20SM90_TMA_LOAD_IM2COLENSA_14ComposedLayoutINSA_7SwizzleILi2ELi4ELi3EEENSA_18smem_ptr_flag_bitsILi16EEENSX_INSB_IJNSB_IJNSC_ILi8EEENSC_ILi16EEEEEENSB_IJSK_SE_EEENSB_IJSE_NSC_ILi18EEEEEEEEENSB_IJNSB_IJSK_NSC_ILi256EEEEEENSB_IJSE_SZ_EEENSB_IJSZ_NSC_ILi4096EEEEEEEEEEEEEvEENS16_INSA_23SM90_TMA_LOAD_MULTICASTENS18_IS1A_S1C_NSX_INSB_IJNSB_IJS1D_S1D_EEES1G_S1I_EEENSB_IJS1L_S1M_NSB_IJSZ_NSC_ILi2048EEEEEEEEEEEEEvEEEENS_8epilogue10collective6detail29Sm90TmaWarpSpecializedAdapterINS24_15DefaultEpilogueISN_NSB_IJNSB_IJlllEEESE_SZ_EEES29_NS23_6thread17LinearCombinationISN_Li1EffLNS2A_9ScaleType4KindE0ELNS_15FloatRoundStyleE2ESN_EENS_4gemm15EpilogueDefaultEEEEEvvEEEEvNT_6ParamsE,"ax",@progbits
	.align	128
.text._ZN7cutlass13device_kernelINS_4conv6kernel13ConvUniversalINS1_16ConvProblemShapeILNS1_8OperatorE0ELi2EEENS1_10collective14CollectiveConvINS1_46MainloopSm90TmaGmmaWarpSpecializedImplicitGemmILS5_0ELi18ELi2EN4cute5tupleIJNSA_1CILi2EEENSC_ILi1EEESE_EEENS1_36KernelImplicitTmaWarpSpecializedSm90ELi1EEENSB_IJNSC_ILi128EEENSC_ILi64EEENSB_IJNSC_ILi32EEEEEEEEENS_10bfloat16_tESN_NSA_8TiledMMAINSA_8MMA_AtomIJNSA_4SM904GMMA27MMA_64x64x16_F32BF16BF16_SSILNSR_5MajorE0ELST_0ELNSR_7ScaleInE1ELSU_1EEEEEENSA_6LayoutINSB_IJSE_SE_SE_EEENSB_IJNSC_ILi0EEESZ_SZ_EEEEENSB_IJNSA_10UnderscoreES12_S12_EEEEENS7_6detail26Sm90ImplicitGemmTileTraitsINSA_20SM90_TMA_LOAD_IM2COLENSA_14ComposedLayoutINSA_7SwizzleILi2ELi4ELi3EEENSA_18smem_ptr_flag_bitsILi16EEENSX_INSB_IJNSB_IJNSC_ILi8EEENSC_ILi16EEEEEENSB_IJSK_SE_EEENSB_IJSE_NSC_ILi18EEEEEEEEENSB_IJNSB_IJSK_NSC_ILi256EEEEEENSB_IJSE_SZ_EEENSB_IJSZ_NSC_ILi4096EEEEEEEEEEEEEvEENS16_INSA_23SM90_TMA_LOAD_MULTICASTENS18_IS1A_S1C_NSX_INSB_IJNSB_IJS1D_S1D_EEES1G_S1I_EEENSB_IJS1L_S1M_NSB_IJSZ_NSC_ILi2048EEEEEEEEEEEEEvEEEENS_8epilogue10collective6detail29Sm90TmaWarpSpecializedAdapterINS24_15DefaultEpilogueISN_NSB_IJNSB_IJlllEEESE_SZ_EEES29_NS23_6thread17LinearCombinationISN_Li1EffLNS2A_9ScaleType4KindE0ELNS_15FloatRoundStyleE2ESN_EENS_4gemm15EpilogueDefaultEEEEEvvEEEEvNT_6ParamsE:
        .type           _ZN7cutlass13device_kernelINS_4conv6kernel13ConvUniversalINS1_16ConvProblemShapeILNS1_8OperatorE0ELi2EEENS1_10collective14CollectiveConvINS1_46MainloopSm90TmaGmmaWarpSpecializedImplicitGemmILS5_0ELi18ELi2EN4cute5tupleIJNSA_1CILi2EEENSC_ILi1EEESE_EEENS1_36KernelImplicitTmaWarpSpecializedSm90ELi1EEENSB_IJNSC_ILi128EEENSC_ILi64EEENSB_IJNSC_ILi32EEEEEEEEENS_10bfloat16_tESN_NSA_8TiledMMAINSA_8MMA_AtomIJNSA_4SM904GMMA27MMA_64x64x16_F32BF16BF16_SSILNSR_5MajorE0ELST_0ELNSR_7ScaleInE1ELSU_1EEEEEENSA_6LayoutINSB_IJSE_SE_SE_EEENSB_IJNSC_ILi0EEESZ_SZ_EEEEENSB_IJNSA_10UnderscoreES12_S12_EEEEENS7_6detail26Sm90ImplicitGemmTileTraitsINSA_20SM90_TMA_LOAD_IM2COLENSA_14ComposedLayoutINSA_7SwizzleILi2ELi4ELi3EEENSA_18smem_ptr_flag_bitsILi16EEENSX_INSB_IJNSB_IJNSC_ILi8EEENSC_ILi16EEEEEENSB_IJSK_SE_EEENSB_IJSE_NSC_ILi18EEEEEEEEENSB_IJNSB_IJSK_NSC_ILi256EEEEEENSB_IJSE_SZ_EEENSB_IJSZ_NSC_ILi4096EEEEEEEEEEEEEvEENS16_INSA_23SM90_TMA_LOAD_MULTICASTENS18_IS1A_S1C_NSX_INSB_IJNSB_IJS1D_S1D_EEES1G_S1I_EEENSB_IJS1L_S1M_NSB_IJSZ_NSC_ILi2048EEEEEEEEEEEEEvEEEENS_8epilogue10collective6detail29Sm90TmaWarpSpecializedAdapterINS24_15DefaultEpilogueISN_NSB_IJNSB_IJlllEEESE_SZ_EEES29_NS23_6thread17LinearCombinationISN_Li1EffLNS2A_9ScaleType4KindE0ELNS_15FloatRoundStyleE2ESN_EENS_4gemm15EpilogueDefaultEEEEEvvEEEEvNT_6ParamsE,@function
        .size           _ZN7cutlass13device_kernelINS_4conv6kernel13ConvUniversalINS1_16ConvProblemShapeILNS1_8OperatorE0ELi2EEENS1_10collective14CollectiveConvINS1_46MainloopSm90TmaGmmaWarpSpecializedImplicitGemmILS5_0ELi18ELi2EN4cute5tupleIJNSA_1CILi2EEENSC_ILi1EEESE_EEENS1_36KernelImplicitTmaWarpSpecializedSm90ELi1EEENSB_IJNSC_ILi128EEENSC_ILi64EEENSB_IJNSC_ILi32EEEEEEEEENS_10bfloat16_tESN_NSA_8TiledMMAINSA_8MMA_AtomIJNSA_4SM904GMMA27MMA_64x64x16_F32BF16BF16_SSILNSR_5MajorE0ELST_0ELNSR_7ScaleInE1ELSU_1EEEEEENSA_6LayoutINSB_IJSE_SE_SE_EEENSB_IJNSC_ILi0EEESZ_SZ_EEEEENSB_IJNSA_10UnderscoreES12_S12_EEEEENS7_6detail26Sm90ImplicitGemmTileTraitsINSA_20SM90_TMA_LOAD_IM2COLENSA_14ComposedLayoutINSA_7SwizzleILi2ELi4ELi3EEENSA_18smem_ptr_flag_bitsILi16EEENSX_INSB_IJNSB_IJNSC_ILi8EEENSC_ILi16EEEEEENSB_IJSK_SE_EEENSB_IJSE_NSC_ILi18EEEEEEEEENSB_IJNSB_IJSK_NSC_ILi256EEEEEENSB_IJSE_SZ_EEENSB_IJSZ_NSC_ILi4096EEEEEEEEEEEEEvEENS16_INSA_23SM90_TMA_LOAD_MULTICASTENS18_IS1A_S1C_NSX_INSB_IJNSB_IJS1D_S1D_EEES1G_S1I_EEENSB_IJS1L_S1M_NSB_IJSZ_NSC_ILi2048EEEEEEEEEEEEEvEEEENS_8epilogue10collective6detail29Sm90TmaWarpSpecializedAdapterINS24_15DefaultEpilogueISN_NSB_IJNSB_IJlllEEESE_SZ_EEES29_NS23_6thread17LinearCombinationISN_Li1EffLNS2A_9ScaleType4KindE0ELNS_15FloatRoundStyleE2ESN_EENS_4gemm15EpilogueDefaultEEEEEvvEEEEvNT_6ParamsE,(.L_x_176 - _ZN7cutlass13device_kernelINS_4conv6kernel13ConvUniversalINS1_16ConvProblemShapeILNS1_8OperatorE0ELi2EEENS1_10collective14CollectiveConvINS1_46MainloopSm90TmaGmmaWarpSpecializedImplicitGemmILS5_0ELi18ELi2EN4cute5tupleIJNSA_1CILi2EEENSC_ILi1EEESE_EEENS1_36KernelImplicitTmaWarpSpecializedSm90ELi1EEENSB_IJNSC_ILi128EEENSC_ILi64EEENSB_IJNSC_ILi32EEEEEEEEENS_10bfloat16_tESN_NSA_8TiledMMAINSA_8MMA_AtomIJNSA_4SM904GMMA27MMA_64x64x16_F32BF16BF16_SSILNSR_5MajorE0ELST_0ELNSR_7ScaleInE1ELSU_1EEEEEENSA_6LayoutINSB_IJSE_SE_SE_EEENSB_IJNSC_ILi0EEESZ_SZ_EEEEENSB_IJNSA_10UnderscoreES12_S12_EEEEENS7_6detail26Sm90ImplicitGemmTileTraitsINSA_20SM90_TMA_LOAD_IM2COLENSA_14ComposedLayoutINSA_7SwizzleILi2ELi4ELi3EEENSA_18smem_ptr_flag_bitsILi16EEENSX_INSB_IJNSB_IJNSC_ILi8EEENSC_ILi16EEEEEENSB_IJSK_SE_EEENSB_IJSE_NSC_ILi18EEEEEEEEENSB_IJNSB_IJSK_NSC_ILi256EEEEEENSB_IJSE_SZ_EEENSB_IJSZ_NSC_ILi4096EEEEEEEEEEEEEvEENS16_INSA_23SM90_TMA_LOAD_MULTICASTENS18_IS1A_S1C_NSX_INSB_IJNSB_IJS1D_S1D_EEES1G_S1I_EEENSB_IJS1L_S1M_NSB_IJSZ_NSC_ILi2048EEEEEEEEEEEEEvEEEENS_8epilogue10collective6detail29Sm90TmaWarpSpecializedAdapterINS24_15DefaultEpilogueISN_NSB_IJNSB_IJlllEEESE_SZ_EEES29_NS23_6thread17LinearCombinationISN_Li1EffLNS2A_9ScaleType4KindE0ELNS_15FloatRoundStyleE2ESN_EENS_4gemm15EpilogueDefaultEEEEEvvEEEEvNT_6ParamsE)
        .other          _ZN7cutlass13device_kernelINS_4conv6kernel13ConvUniversalINS1_16ConvProblemShapeILNS1_8OperatorE0ELi2EEENS1_10collective14CollectiveConvINS1_46MainloopSm90TmaGmmaWarpSpecializedImplicitGemmILS5_0ELi18ELi2EN4cute5tupleIJNSA_1CILi2EEENSC_ILi1EEESE_EEENS1_36KernelImplicitTmaWarpSpecializedSm90ELi1EEENSB_IJNSC_ILi128EEENSC_ILi64EEENSB_IJNSC_ILi32EEEEEEEEENS_10bfloat16_tESN_NSA_8TiledMMAINSA_8MMA_AtomIJNSA_4SM904GMMA27MMA_64x64x16_F32BF16BF16_SSILNSR_5MajorE0ELST_0ELNSR_7ScaleInE1ELSU_1EEEEEENSA_6LayoutINSB_IJSE_SE_SE_EEENSB_IJNSC_ILi0EEESZ_SZ_EEEEENSB_IJNSA_10UnderscoreES12_S12_EEEEENS7_6detail26Sm90ImplicitGemmTileTraitsINSA_20SM90_TMA_LOAD_IM2COLENSA_14ComposedLayoutINSA_7SwizzleILi2ELi4ELi3EEENSA_18smem_ptr_flag_bitsILi16EEENSX_INSB_IJNSB_IJNSC_ILi8EEENSC_ILi16EEEEEENSB_IJSK_SE_EEENSB_IJSE_NSC_ILi18EEEEEEEEENSB_IJNSB_IJSK_NSC_ILi256EEEEEENSB_IJSE_SZ_EEENSB_IJSZ_NSC_ILi4096EEEEEEEEEEEEEvEENS16_INSA_23SM90_TMA_LOAD_MULTICASTENS18_IS1A_S1C_NSX_INSB_IJNSB_IJS1D_S1D_EEES1G_S1I_EEENSB_IJS1L_S1M_NSB_IJSZ_NSC_ILi2048EEEEEEEEEEEEEvEEEENS_8epilogue10collective6detail29Sm90TmaWarpSpecializedAdapterINS24_15DefaultEpilogueISN_NSB_IJNSB_IJlllEEESE_SZ_EEES29_NS23_6thread17LinearCombinationISN_Li1EffLNS2A_9ScaleType4KindE0ELNS_15FloatRoundStyleE2ESN_EENS_4gemm15EpilogueDefaultEEEEEvvEEEEvNT_6ParamsE,@"STO_CUDA_ENTRY STV_DEFAULT"
_ZN7cutlass13device_kernelINS_4conv6kernel13ConvUniversalINS1_16ConvProblemShapeILNS1_8OperatorE0ELi2EEENS1_10collective14CollectiveConvINS1_46MainloopSm90TmaGmmaWarpSpecializedImplicitGemmILS5_0ELi18ELi2EN4cute5tupleIJNSA_1CILi2EEENSC_ILi1EEESE_EEENS1_36KernelImplicitTmaWarpSpecializedSm90ELi1EEENSB_IJNSC_ILi128EEENSC_ILi64EEENSB_IJNSC_ILi32EEEEEEEEENS_10bfloat16_tESN_NSA_8TiledMMAINSA_8MMA_AtomIJNSA_4SM904GMMA27MMA_64x64x16_F32BF16BF16_SSILNSR_5MajorE0ELST_0ELNSR_7ScaleInE1ELSU_1EEEEEENSA_6LayoutINSB_IJSE_SE_SE_EEENSB_IJNSC_ILi0EEESZ_SZ_EEEEENSB_IJNSA_10UnderscoreES12_S12_EEEEENS7_6detail26Sm90ImplicitGemmTileTraitsINSA_20SM90_TMA_LOAD_IM2COLENSA_14ComposedLayoutINSA_7SwizzleILi2ELi4ELi3EEENSA_18smem_ptr_flag_bitsILi16EEENSX_INSB_IJNSB_IJNSC_ILi8EEENSC_ILi16EEEEEENSB_IJSK_SE_EEENSB_IJSE_NSC_ILi18EEEEEEEEENSB_IJNSB_IJSK_NSC_ILi256EEEEEENSB_IJSE_SZ_EEENSB_IJSZ_NSC_ILi4096EEEEEEEEEEEEEvEENS16_INSA_23SM90_TMA_LOAD_MULTICASTENS18_IS1A_S1C_NSX_INSB_IJNSB_IJS1D_S1D_EEES1G_S1I_EEENSB_IJS1L_S1M_NSB_IJSZ_NSC_ILi2048EEEEEEEEEEEEEvEEEENS_8epilogue10collective6detail29Sm90TmaWarpSpecializedAdapterINS24_15DefaultEpilogueISN_NSB_IJNSB_IJlllEEESE_SZ_EEES29_NS23_6thread17LinearCombinationISN_Li1EffLNS2A_9ScaleType4KindE0ELNS_15FloatRoundStyleE2ESN_EENS_4gemm15EpilogueDefaultEEEEEvvEEEEvNT_6ParamsE:
[----:B------:R-:W-:Y:S01]  /*0000*/  LDC R1, c[0x0][0x28] ;  /* 0x00000a00ff017b82 */ /* 0x000fe20000000800 */
[----:B------:R-:W0:Y:S01]  /*0010*/  S2R R10, SR_TID.X ;  /* 0x00000000000a7919 */ /* 0x000e220000002100 */
[----:B------:R-:W-:Y:S01]  /*0020*/  ELECT P0, URZ, PT ;  /* 0x00000000003f782f */ /* 0x000fe20003800000 */
[----:B------:R-:W-:Y:S01]  /*0030*/  BSSY B0, `(.L_x_0) ;  /* 0x0000010000007945 */ /* 0x000fe20003800000 */
[----:B------:R-:W1:Y:S01]  /*0040*/  S2R R11, SR_CTAID.X ;  /* 0x00000000000b7919 */ /* 0x000e620000002500 */
[--C-:B0-----:R-:W-:Y:S02]  /*0050*/  SHF.R.U32.HI R0, RZ, 0x5, R10.reuse ;  /* 0x00000005ff007819 */ /* 0x101fe4000001160a */
[----:B------:R-:W-:-:S03]  /*0060*/  SHF.R.U32.HI R2, RZ, 0x7, R10 ;  /* 0x00000007ff027819 */ /* 0x000fc6000001160a */
[----:B------:R-:W0:Y:S04]  /*0070*/  SHFL.IDX PT, R3, R0, RZ, 0x1f ;  /* 0x00001fff00037589 */ /* 0x000e2800000e0000 */
[----:B------:R2:W3:Y:S01]  /*0080*/  SHFL.IDX PT, R9, R2, RZ, 0x1f ;  /* 0x00001fff02097589 */ /* 0x0004e200000e0000 */
[----:B0-----:R-:W-:-:S13]  /*0090*/  ISETP.NE.OR P0, PT, R3, RZ, !P0 ;  /* 0x000000ff0300720c */ /* 0x001fda0004705670 */
[----:B-123--:R-:W-:Y:S05]  /*00a0*/  @P0 BRA `(.L_x_1) ;  /* 0x0000000000200947 */ /* 0x00efea0003800000 */
[----:B------:R-:W-:Y:S02]  /*00b0*/  ULDC.64 UR4, c[0x0][0x198] ;  /* 0x0000660000047ab9 */ /* 0x000fe40000000a00 */
[----:B------:R-:W-:Y:S02]  /*00c0*/  UIADD3 UR6, UP0, UR4, 0xf0, URZ ;  /* 0x000000f004067890 */ /* 0x000fe4000ff1e03f */
[----:B------:R-:W-:Y:S02]  /*00d0*/  UIADD3 UR4, UP1, UR4, 0x1f0, URZ ;  /* 0x000001f004047890 */ /* 0x000fe4000ff3e03f */
[----:B------:R-:W-:Y:S02]  /*00e0*/  UIADD3.X UR7, URZ, UR5, URZ, UP0, !UPT ;  /* 0x000000053f077290 */ /* 0x000fe400087fe43f */
[----:B------:R-:W-:-:S07]  /*00f0*/  UIADD3.X UR5, URZ, UR5, URZ, UP1, !UPT ;  /* 0x000000053f057290 */ /* 0x000fce0008ffe43f */
[----:B------:R0:W-:Y:S02]  /*0100*/  UTMACCTL.PF [UR6] ;  /* 0x00000000060079b9 */ /* 0x0001e40008040000 */
[----:B------:R0:W-:Y:S02]  /*0110*/  UTMACCTL.PF [UR4] ;  /* 0x00000000040079b9 */ /* 0x0001e40008040000 */
[----:B0-----:R-:W-:Y:S01]  /*0120*/  NOP ;  /* 0x0000000000007918 */ /* 0x001fe20000000000 */
.L_x_1:
[----:B------:R-:W-:Y:S05]  /*0130*/  BSYNC B0 ;  /* 0x0000000000007941 */ /* 0x000fea0003800000 */
.L_x_0:
[----:B------:R-:W0:Y:S01]  /*0140*/  SHFL.IDX PT, R0, R0, RZ, 0x1f ;  /* 0x00001fff00007589 */ /* 0x000e2200000e0000 */
[----:B------:R-:W-:Y:S02]  /*0150*/  SHF.R.S32.HI R5, RZ, 0x1f, R10 ;  /* 0x0000001fff057819 */ /* 0x000fe4000001140a */
[----:B------:R-:W-:Y:S01]  /*0160*/  I2FP.F32.U32 R6, R11 ;  /* 0x0000000b00067245 */ /* 0x000fe20000201000 */
[----:B------:R-:W1:Y:S01]  /*0170*/  S2R R13, SR_CTAID.Y ;  /* 0x00000000000d7919 */ /* 0x000e620000002600 */
[----:B------:R-:W-:-:S04]  /*0180*/  LEA.HI R5, R5, R10, RZ, 0x7 ;  /* 0x0000000a05057211 */ /* 0x000fc800078f38ff */
[----:B------:R-:W-:-:S05]  /*0190*/  LOP3.LUT R5, R5, 0xffffff80, RZ, 0xc0, !PT ;  /* 0xffffff8005057812 */ /* 0x000fca00078ec0ff */
[----:B------:R-:W-:-:S05]  /*01a0*/  IMAD.IADD R17, R10, 0x1, -R5 ;  /* 0x000000010a117824 */ /* 0x000fca00078e0a05 */
[----:B------:R-:W-:-:S04]  /*01b0*/  SHF.R.S32.HI R2, RZ, 0x1f, R17 ;  /* 0x0000001fff027819 */ /* 0x000fc80000011411 */
[----:B------:R-:W-:Y:S02]  /*01c0*/  LEA.HI R2, R2, R17, RZ, 0x3 ;  /* 0x0000001102027211 */ /* 0x000fe400078f18ff */
[----:B0-----:R-:W-:Y:S02]  /*01d0*/  ISETP.NE.AND P0, PT, R0, RZ, PT ;  /* 0x000000ff0000720c */ /* 0x001fe40003f05270 */
[--C-:B------:R-:W-:Y:S02]  /*01e0*/  SHF.R.S32.HI R4, RZ, 0x3, R2.reuse ;  /* 0x00000003ff047819 */ /* 0x100fe40000011402 */
[----:B------:R-:W-:Y:S02]  /*01f0*/  SHF.R.S32.HI R5, RZ, 0x1f, R2 ;  /* 0x0000001fff057819 */ /* 0x000fe40000011402 */
[----:B------:R-:W-:-:S07]  /*0200*/  SHF.R.S32.HI R7, RZ, 0x1f, R0 ;  /* 0x0000001fff077819 */ /* 0x000fce0000011400 */
[----:B-1----:R-:W-:Y:S05]  /*0210*/  @P0 BRA `(.L_x_2) ;  /* 0x0000000000d40947 */ /* 0x002fea0003800000 */
[----:B------:R-:W-:Y:S01]  /*0220*/  ELECT P0, URZ, PT ;  /* 0x00000000003f782f */ /* 0x000fe20003800000 */
[----:B------:R-:W-:-:S12]  /*0230*/  BSSY B0, `(.L_x_2) ;  /* 0x0000033000007945 */ /* 0x000fd80003800000 */
[----:B------:R-:W-:Y:S05]  /*0240*/  @!P0 BRA `(.L_x_3) ;  /* 0x0000000000c48947 */ /* 0x000fea0003800000 */
[----:B------:R-:W0:Y:S01]  /*0250*/  S2UR UR8, SR_CgaCtaId ;  /* 0x00000000000879c3 */ /* 0x000e220000008800 */
[----:B------:R-:W-:Y:S01]  /*0260*/  UMOV UR4, 0x400 ;  /* 0x0000040000047882 */ /* 0x000fe20000000000 */
[----:B------:R-:W-:Y:S01]  /*0270*/  UMOV UR5, 0x1 ;  /* 0x0000000100057882 */ /* 0x000fe20000000000 */
[----:B------:R-:W-:Y:S02]  /*0280*/  UMOV UR6, 0x2 ;  /* 0x0000000200067882 */ /* 0x000fe40000000000 */
[----:B------:R-:W-:-:S04]  /*0290*/  UIADD3 UR6, -UR6, 0x100000, URZ ;  /* 0x0010000006067890 */ /* 0x000fc8000fffe13f */
[----:B------:R-:W-:Y:S02]  /*02a0*/  USHF.L.U32 UR7, UR6, 0xb, URZ ;  /* 0x0000000b06077899 */ /* 0x000fe4000800063f */
[----:B------:R-:W-:Y:S02]  /*02b0*/  USHF.L.U32 UR6, UR6, 0x1, URZ ;  /* 0x0000000106067899 */ /* 0x000fe4000800063f */
[----:B0-----:R-:W-:Y:S02]  /*02c0*/  ULEA UR8, UR8, UR4, 0x18 ;  /* 0x0000000408087291 */ /* 0x001fe4000f8ec03f */
[----:B------:R-:W-:-:S04]  /*02d0*/  UIADD3 UR4, -UR5, 0x100000, URZ ;  /* 0x0010000005047890 */ /* 0x000fc8000fffe13f */
[----:B------:R-:W-:Y:S02]  /*02e0*/  USHF.L.U32 UR5, UR4, 0xb, URZ ;  /* 0x0000000b04057899 */ /* 0x000fe4000800063f */
[----:B------:R-:W-:Y:S01]  /*02f0*/  USHF.L.U32 UR4, UR4, 0x1, URZ ;  /* 0x0000000104047899 */ /* 0x000fe2000800063f */
[----:B------:R-:W0:Y:S11]  /*0300*/  FENCE.VIEW.ASYNC.S ;  /* 0x00000000000073c6 */ /* 0x000e360000000000 */
[----:B0-----:R0:W1:Y:S01]  /*0310*/  SYNCS.EXCH.64 URZ, [UR8+0x36000], UR4 ;  /* 0x03600004083f75b2 */ /* 0x0010620008000100 */
[----:B------:R0:W2:Y:S01]  /*0320*/  SYNCS.EXCH.64 URZ, [UR8+0x36090], UR6 ;  /* 0x03609006083f75b2 */ /* 0x0000a20008000100 */
[----:B------:R0:W3:Y:S01]  /*0330*/  SYNCS.EXCH.64 URZ, [UR8+0x36008], UR4 ;  /* 0x03600804083f75b2 */ /* 0x0000e20008000100 */
[----:B------:R0:W4:Y:S01]  /*0340*/  SYNCS.EXCH.64 URZ, [UR8+0x36098], UR6 ;  /* 0x03609806083f75b2 */ /* 0x0001220008000100 */
[----:B------:R0:W0:Y:S01]  /*0350*/  SYNCS.EXCH.64 URZ, [UR8+0x36010], UR4 ;  /* 0x03601004083f75b2 */ /* 0x0000220008000100 */
        /* <DEDUP_REMOVED lines=31> */
[----:B-1234-:R-:W-:Y:S01]  /*0550*/  NOP ;  /* 0x0000000000007918 */ /* 0x01efe20000000000 */
.L_x_3:
[----:B0-----:R-:W-:Y:S05]  /*0560*/  BSYNC B0 ;  /* 0x0000000000007941 */ /* 0x001fea0003800000 */
.L_x_2:
[----:B------:R-:W-:Y:S01]  /*0570*/  ULDC UR4, c[0x0][0x150] ;  /* 0x0000540000047ab9 */ /* 0x000fe20000000800 */
[----:B------:R-:W-:Y:S01]  /*0580*/  LEA.HI R5, R5, R4, RZ, 0x2 ;  /* 0x0000000405057211 */ /* 0x000fe200078f10ff */
[----:B------:R-:W-:Y:S01]  /*0590*/  FMUL R6, R6, UR4 ;  /* 0x0000000406067c20 */ /* 0x000fe20008400000 */
[----:B------:R-:W-:Y:S01]  /*05a0*/  LEA.HI R7, R7, R0, RZ, 0x2 ;  /* 0x0000000007077211 */ /* 0x000fe200078f10ff */
[----:B------:R-:W-:Y:S01]  /*05b0*/  ULDC UR4, c[0x0][0x154] ;  /* 0x0000550000047ab9 */ /* 0x000fe20000000800 */
[----:B------:R-:W-:Y:S01]  /*05c0*/  LOP3.LUT R5, R5, 0xfffffffc, RZ, 0xc0, !PT ;  /* 0xfffffffc05057812 */ /* 0x000fe200078ec0ff */
[----:B------:R-:W0:Y:S01]  /*05d0*/  LDC R12, c[0x0][0x140] ;  /* 0x00005000ff0c7b82 */ /* 0x000e220000000800 */
[----:B------:R-:W-:Y:S01]  /*05e0*/  LOP3.LUT R7, R7, 0x3ffffffc, RZ, 0xc0, !PT ;  /* 0x3ffffffc07077812 */ /* 0x000fe200078ec0ff */
[----:B------:R-:W1:Y:S01]  /*05f0*/  F2I.U32.TRUNC.NTZ R6, R6 ;  /* 0x0000000600067305 */ /* 0x000e62000020f000 */
[----:B------:R-:W-:Y:S01]  /*0600*/  I2FP.F32.U32 R2, R13 ;  /* 0x0000000d00027245 */ /* 0x000fe20000201000 */
[----:B------:R-:W-:Y:S01]  /*0610*/  IMAD.IADD R5, R4, 0x1, -R5 ;  /* 0x0000000104057824 */ /* 0x000fe200078e0a05 */
[----:B------:R-:W-:Y:S01]  /*0620*/  LOP3.LUT P0, RZ, R17, 0x7, RZ, 0xc0, !PT ;  /* 0x0000000711ff7812 */ /* 0x000fe2000780c0ff */
[----:B------:R-:W-:Y:S01]  /*0630*/  IMAD.IADD R0, R0, 0x1, -R7 ;  /* 0x0000000100007824 */ /* 0x000fe200078e0a07 */
[----:B------:R-:W-:Y:S01]  /*0640*/  ISETP.NE.AND P3, PT, R9, 0x1, PT ;  /* 0x000000010900780c */ /* 0x000fe20003f65270 */
[----:B------:R-:W-:Y:S01]  /*0650*/  FMUL R8, R2, UR4 ;  /* 0x0000000402087c20 */ /* 0x000fe20008400000 */
[----:B------:R-:W-:Y:S01]  /*0660*/  ULDC UR4, c[0x0][0x144] ;  /* 0x0000510000047ab9 */ /* 0x000fe20000000800 */
[----:B------:R-:W-:Y:S01]  /*0670*/  IMAD R5, R0, 0x4, R5 ;  /* 0x0000000400057824 */ /* 0x000fe200078e0205 */
[----:B------:R-:W-:Y:S01]  /*0680*/  NOP ;  /* 0x0000000000007918 */ /* 0x000fe20000000000 */
[----:B------:R-:W-:-:S02]  /*0690*/  NOP ;  /* 0x0000000000007918 */ /* 0x000fc40000000000 */
[----:B------:R-:W2:Y:S01]  /*06a0*/  F2I.U32.TRUNC.NTZ R8, R8 ;  /* 0x0000000800087305 */ /* 0x000ea2000020f000 */
[----:B------:R-:W-:Y:S01]  /*06b0*/  LEA.HI R0, R5, R5, RZ, 0x1 ;  /* 0x0000000505007211 */ /* 0x000fe200078f08ff */
[----:B-1----:R-:W-:-:S03]  /*06c0*/  IMAD.MOV R2, RZ, RZ, -R6 ;  /* 0x000000ffff027224 */ /* 0x002fc600078e0a06 */
[----:B------:R-:W-:Y:S01]  /*06d0*/  LOP3.LUT R0, R0, 0xfffffffe, RZ, 0xc0, !PT ;  /* 0xfffffffe00007812 */ /* 0x000fe200078ec0ff */
[----:B------:R-:W-:Y:S01]  /*06e0*/  IMAD R7, R2, UR4, R11 ;  /* 0x0000000402077c24 */ /* 0x000fe2000f8e020b */
[----:B------:R-:W-:Y:S01]  /*06f0*/  ULDC UR4, c[0x0][0x148] ;  /* 0x0000520000047ab9 */ /* 0x000fe20000000800 */
[C---:B------:R-:W-:Y:S01]  /*0700*/  IMAD.SHL.U32 R2, R5.reuse, 0x4, RZ ;  /* 0x0000000405027824 */ /* 0x040fe200078e00ff */
[----:B0-----:R-:W-:Y:S01]  /*0710*/  ISETP.EQ.U32.AND P1, PT, R12, 0x1, PT ;  /* 0x000000010c00780c */ /* 0x001fe20003f22070 */
[----:B------:R-:W-:-:S03]  /*0720*/  IMAD.IADD R0, R5, 0x1, -R0 ;  /* 0x0000000105007824 */ /* 0x000fc600078e0a00 */
[----:B------:R-:W-:Y:S01]  /*0730*/  LOP3.LUT R2, R5, 0xc, R2, 0x78, !PT ;  /* 0x0000000c05027812 */ /* 0x000fe200078e7802 */
[----:B--2---:R-:W-:Y:S01]  /*0740*/  IMAD.MOV R6, RZ, RZ, -R8 ;  /* 0x000000ffff067224 */ /* 0x004fe200078e0a08 */
[----:B------:R-:W-:Y:S02]  /*0750*/  ISETP.NE.AND P4, PT, R0, R7, PT ;  /* 0x000000070000720c */ /* 0x000fe40003f85270 */
[----:B------:R-:W-:Y:S01]  /*0760*/  SHF.R.S32.HI R0, RZ, 0x1f, R3 ;  /* 0x0000001fff007819 */ /* 0x000fe20000011403 */
[----:B------:R-:W-:Y:S01]  /*0770*/  IMAD R5, R6, UR4, R13 ;  /* 0x0000000406057c24 */ /* 0x000fe2000f8e020d */
[----:B------:R-:W-:Y:S02]  /*0780*/  ISETP.LT.U32.AND P0, PT, R2, 0x2, !P0 ;  /* 0x000000020200780c */ /* 0x000fe40004701070 */
[----:B------:R-:W-:-:S04]  /*0790*/  LEA.HI R0, R0, R3, RZ, 0x2 ;  /* 0x0000000300007211 */ /* 0x000fc800078f10ff */
[----:B------:R-:W-:-:S03]  /*07a0*/  LOP3.LUT R0, R0, 0xfffffffc, RZ, 0xc0, !PT ;  /* 0xfffffffc00007812 */ /* 0x000fc600078ec0ff */
[----:B------:R-:W-:Y:S02]  /*07b0*/  @P4 LEA.HI R4, R2, R2, RZ, 0x1 ;  /* 0x0000000202044211 */ /* 0x000fe400078f08ff */
[----:B------:R-:W-:Y:S02]  /*07c0*/  IMAD.IADD R8, R3, 0x1, -R0 ;  /* 0x0000000103087824 */ /* 0x000fe400078e0a00 */
[----:B------:R-:W-:-:S03]  /*07d0*/  @P4 SHF.R.S32.HI R4, RZ, 0x1, R4 ;  /* 0x00000001ff044819 */ /* 0x000fc60000011404 */
[----:B------:R-:W-:Y:S02]  /*07e0*/  LOP3.LUT P2, RZ, R9, R8, RZ, 0xfc, !PT ;  /* 0x0000000809ff7212 */ /* 0x000fe4000784fcff */
[----:B------:R-:W-:Y:S01]  /*07f0*/  @P4 ISETP.NE.AND P5, PT, R4, R5, PT ;  /* 0x000000050400420c */ /* 0x000fe20003fa5270 */
[----:B------:R-:W-:Y:S01]  /*0800*/  IMAD.MOV.U32 R4, RZ, RZ, 0x1 ;  /* 0x00000001ff047424 */ /* 0x000fe200078e00ff */
[----:B------:R-:W-:Y:S02]  /*0810*/  SEL R3, RZ, 0x1, P2 ;  /* 0x00000001ff037807 */ /* 0x000fe40001000000 */
[----:B------:R-:W-:Y:S02]  /*0820*/  SEL R5, RZ, 0x1, !P0 ;  /* 0x00000001ff057807 */ /* 0x000fe40004000000 */
[----:B------:R-:W-:Y:S02]  /*0830*/  @P4 SEL R4, RZ, 0x1, P5 ;  /* 0x00000001ff044807 */ /* 0x000fe40002800000 */
[----:B------:R-:W-:-:S02]  /*0840*/  SEL R3, R3, 0x2, P3 ;  /* 0x0000000203037807 */ /* 0x000fc40001800000 */
[----:B------:R-:W-:Y:S01]  /*0850*/  LOP3.LUT R4, R4, R5, RZ, 0xc0, !PT ;  /* 0x0000000504047212 */ /* 0x000fe200078ec0ff */
[----:B------:R-:W-:Y:S06]  /*0860*/  @!P1 BRA `(.L_x_4) ;  /* 0x0000000000089947 */ /* 0x000fec0003800000 */
[----:B------:R-:W-:Y:S01]  /*0870*/  UCGABAR_ARV ;  /* 0x00000000000079c7 */ /* 0x000fe20008000000 */
[----:B------:R-:W-:Y:S05]  /*0880*/  BRA `(.L_x_5) ;  /* 0x0000000000047947 */ /* 0x000fea0003800000 */
.L_x_4:
[----:B------:R-:W-:Y:S01]  /*0890*/  NOP ;  /* 0x0000000000007918 */ /* 0x000fe20000000000 */
.L_x_5:
[----:B------:R-:W-:Y:S01]  /*08a0*/  ULDC.64 UR4, c[0x0][0x598] ;  /* 0x0001660000047ab9 */ /* 0x000fe20000000a00 */
[----:B------:R-:W-:Y:S01]  /*08b0*/  ULDC.64 UR12, c[0x0][0x208] ;  /* 0x00008200000c7ab9 */ /* 0x000fe20000000a00 */
[----:B------:R-:W-:-:S04]  /*08c0*/  ISETP.NE.U32.AND P0, PT, RZ, UR4, PT ;  /* 0x00000004ff007c0c */ /* 0x000fc8000bf05070 */
[----:B------:R-:W-:-:S13]  /*08d0*/  ISETP.NE.AND.EX P0, PT, RZ, UR5, PT, P0 ;  /* 0x00000005ff007c0c */ /* 0x000fda000bf05300 */
[----:B------:R-:W-:Y:S05]  /*08e0*/  @!P0 BRA `(.L_x_6) ;  /* 0x00000000001c8947 */ /* 0x000fea0003800000 */
[----:B------:R-:W0:Y:S02]  /*08f0*/  LDC.64 R6, c[0x0][0x598] ;  /* 0x00016600ff067b82 */ /* 0x000e240000000a00 */
[----:B0-----:R-:W2:Y:S02]  /*0900*/  LDG.E.64 R6, desc[UR12][R6.64] ;  /* 0x0000000c06067981 */ /* 0x001ea4000c1e1b00 */
[----:B--2---:R-:W-:-:S04]  /*0910*/  ISETP.NE.U32.AND P0, PT, R6, RZ, PT ;  /* 0x000000ff0600720c */ /* 0x004fc80003f05070 */
[----:B------:R-:W-:-:S13]  /*0920*/  ISETP.NE.AND.EX P0, PT, R7, RZ, PT, P0 ;  /* 0x000000ff0700720c */ /* 0x000fda0003f05300 */
[----:B------:R-:W-:Y:S05]  /*0930*/  @!P0 BRA `(.L_x_6) ;  /* 0x0000000000088947 */ /* 0x000fea0003800000 */
[----:B------:R0:W5:Y:S01]  /*0940*/  LD.E R0, desc[UR12][R6.64] ;  /* 0x0000000c06007980 */ /* 0x000162000c101900 */
[----:B------:R-:W-:Y:S05]  /*0950*/  BRA `(.L_x_7) ;  /* 0x0000000000207947 */ /* 0x000fea0003800000 */
.L_x_6:
[----:B------:R-:W-:Y:S02]  /*0960*/  ULDC.64 UR4, c[0x0][0x588] ;  /* 0x0001620000047ab9 */ /* 0x000fe40000000a00 */
[----:B------:R-:W-:-:S04]  /*0970*/  ISETP.NE.U32.AND P0, PT, RZ, UR4, PT ;  /* 0x00000004ff007c0c */ /* 0x000fc8000bf05070 */
[----:B------:R-:W-:-:S13]  /*0980*/  ISETP.NE.AND.EX P0, PT, RZ, UR5, PT, P0 ;  /* 0x00000005ff007c0c */ /* 0x000fda000bf05300 */
[----:B------:R-:W-:Y:S05]  /*0990*/  @!P0 BRA `(.L_x_8) ;  /* 0x00000000000c8947 */ /* 0x000fea0003800000 */
[----:B------:R-:W0:Y:S02]  /*09a0*/  LDC.64 R6, c[0x0][0x588] ;  /* 0x00016200ff067b82 */ /* 0x000e240000000a00 */
[----:B0-----:R1:W5:Y:S01]  /*09b0*/  LDG.E R0, desc[UR12][R6.64] ;  /* 0x0000000c06007981 */ /* 0x001362000c1e1900 */
[----:B------:R-:W-:Y:S05]  /*09c0*/  BRA `(.L_x_7) ;  /* 0x0000000000047947 */ /* 0x000fea0003800000 */
.L_x_8:
[----:B------:R-:W2:Y:S02]  /*09d0*/  LDC R0, c[0x0][0x580] ;  /* 0x00016000ff007b82 */ /* 0x000ea40000000800 */
.L_x_7:
[----:B------:R-:W-:Y:S02]  /*09e0*/  ULDC.64 UR4, c[0x0][0x5a0] ;  /* 0x0001680000047ab9 */ /* 0x000fe40000000a00 */
[----:B------:R-:W-:-:S04]  /*09f0*/  ISETP.NE.U32.AND P0, PT, RZ, UR4, PT ;  /* 0x00000004ff007c0c */ /* 0x000fc8000bf05070 */
[----:B------:R-:W-:-:S13]  /*0a00*/  ISETP.NE.AND.EX P0, PT, RZ, UR5, PT, P0 ;  /* 0x00000005ff007c0c */ /* 0x000fda000bf05300 */
[----:B------:R-:W-:Y:S05]  /*0a10*/  @!P0 BRA `(.L_x_9) ;  /* 0x00000000001c8947 */ /* 0x000fea0003800000 */
[----:B01----:R-:W0:Y:S02]  /*0a20*/  LDC.64 R6, c[0x0][0x5a0] ;  /* 0x00016800ff067b82 */ /* 0x003e240000000a00 */
[----:B0-----:R-:W3:Y:S02]  /*0a30*/  LDG.E.64 R6, desc[UR12][R6.64] ;  /* 0x0000000c06067981 */ /* 0x001ee4000c1e1b00 */
[----:B---3--:R-:W-:-:S04]  /*0a40*/  ISETP.NE.U32.AND P0, PT, R6, RZ, PT ;  /* 0x000000ff0600720c */ /* 0x008fc80003f05070 */
[----:B------:R-:W-:-:S13]  /*0a50*/  ISETP.NE.AND.EX P0, PT, R7, RZ, PT, P0 ;  /* 0x000000ff0700720c */ /* 0x000fda0003f05300 */
[----:B------:R-:W-:Y:S05]  /*0a60*/  @!P0 BRA `(.L_x_9) ;  /* 0x0000000000088947 */ /* 0x000fea0003800000 */
[----:B------:R0:W5:Y:S01]  /*0a70*/  LD.E R14, desc[UR12][R6.64] ;  /* 0x0000000c060e7980 */ /* 0x000162000c101900 */
[----:B------:R-:W-:Y:S05]  /*0a80*/  BRA `(.L_x_10) ;  /* 0x0000000000207947 */ /* 0x000fea0003800000 */
.L_x_9:
[----:B------:R-:W-:Y:S02]  /*0a90*/  ULDC.64 UR4, c[0x0][0x590] ;  /* 0x0001640000047ab9 */ /* 0x000fe40000000a00 */
[----:B------:R-:W-:-:S04]  /*0aa0*/  ISETP.NE.U32.AND P0, PT, RZ, UR4, PT ;  /* 0x00000004ff007c0c */ /* 0x000fc8000bf05070 */
[----:B------:R-:W-:-:S13]  /*0ab0*/  ISETP.NE.AND.EX P0, PT, RZ, UR5, PT, P0 ;  /* 0x00000005ff007c0c */ /* 0x000fda000bf05300 */
[----:B------:R-:W-:Y:S05]  /*0ac0*/  @!P0 BRA `(.L_x_11) ;  /* 0x00000000000c8947 */ /* 0x000fea0003800000 */
[----:B------:R-:W3:Y:S02]  /*0ad0*/  LDC.64 R14, c[0x0][0x590] ;  /* 0x00016400ff0e7b82 */ /* 0x000ee40000000a00 */
[----:B---3--:R3:W5:Y:S01]  /*0ae0*/  LDG.E R14, desc[UR12][R14.64] ;  /* 0x0000000c0e0e7981 */ /* 0x008762000c1e1900 */
[----:B------:R-:W-:Y:S05]  /*0af0*/  BRA `(.L_x_10) ;  /* 0x0000000000047947 */ /* 0x000fea0003800000 */
.L_x_11:
[----:B------:R-:W4:Y:S02]  /*0b00*/  LDC R14, c[0x0][0x584] ;  /* 0x00016100ff0e7b82 */ /* 0x000f240000000800 */
.L_x_10:
[----:B------:R-:W1:Y:S08]  /*0b10*/  LDC R5, c[0x0][0x3c4] ;  /* 0x0000f100ff057b82 */ /* 0x000e700000000800 */
[----:B------:R-:W2:Y:S01]  /*0b20*/  LDC.64 R18, c[0x0][0x3c8] ;  /* 0x0000f200ff127b82 */ /* 0x000ea20000000a00 */
[----:B-1----:R-:W-:-:S05]  /*0b30*/  VIADD R5, R5, 0x1f ;  /* 0x0000001f05057836 */ /* 0x002fca0000000000 */
[----:B0-----:R-:W-:-:S04]  /*0b40*/  SHF.R.S32.HI R6, RZ, 0x1f, R5 ;  /* 0x0000001fff067819 */ /* 0x001fc80000011405 */
[----:B------:R-:W-:-:S04]  /*0b50*/  LEA.HI R6, R6, R5, RZ, 0x5 ;  /* 0x0000000506067211 */ /* 0x000fc800078f28ff */
[----:B------:R-:W-:-:S05]  /*0b60*/  SHF.R.S32.HI R7, RZ, 0x5, R6 ;  /* 0x00000005ff077819 */ /* 0x000fca0000011406 */
[----:B--2---:R-:W-:-:S04]  /*0b70*/  IMAD R6, R7, R18, RZ ;  /* 0x0000001207067224 */ /* 0x004fc800078e02ff */
[----:B------:R-:W-:Y:S01]  /*0b80*/  IMAD R5, R6, R19, RZ ;  /* 0x0000001306057224 */ /* 0x000fe200078e02ff */
[----:B------:R-:W-:Y:S06]  /*0b90*/  @!P1 BRA `(.L_x_12) ;  /* 0x00000000000c9947 */ /* 0x000fec0003800000 */
[----:B------:R-:W-:Y:S01]  /*0ba0*/  UCGABAR_WAIT ;  /* 0x0000000000007dc7 */ /* 0x000fe20008000000 */
[----:B------:R-:W-:Y:S01]  /*0bb0*/  CCTL.IVALL ;  /* 0x00000000ff00798f */ /* 0x000fe20002000000 */
[----:B------:R-:W-:Y:S05]  /*0bc0*/  BRA `(.L_x_13) ;  /* 0x0000000000047947 */ /* 0x000fea0003800000 */
.L_x_12:
[----:B------:R-:W-:Y:S06]  /*0bd0*/  BAR.SYNC.DEFER_BLOCKING 0x0 ;  /* 0x0000000000007b1d */ /* 0x000fec0000010000 */
.L_x_13:
[----:B------:R-:W-:-:S13]  /*0be0*/  ISETP.NE.AND P0, PT, R9, RZ, PT ;  /* 0x000000ff0900720c */ /* 0x000fda0003f05270 */
[----:B------:R-:W-:Y:S05]  /*0bf0*/  @!P0 BRA `(.L_x_14) ;  /* 0x0000005400a48947 */ /* 0x000fea0003800000 */
[----:B------:R-:W-:-:S13]  /*0c00*/  ISETP.NE.AND P0, PT, R9, 0x1, PT ;  /* 0x000000010900780c */ /* 0x000fda0003f05270 */
[----:B------:R-:W-:Y:S05]  /*0c10*/  @P0 EXIT ;  /* 0x000000000000094d */ /* 0x000fea0003800000 */
[----:B------:R-:W-:Y:S01]  /*0c20*/  ISETP.GE.AND P0, PT, R5, 0x1, PT ;  /* 0x000000010500780c */ /* 0x000fe20003f06270 */
[----:B------:R-:W-:Y:S01]  /*0c30*/  UMOV UR4, URZ ;  /* 0x0000003f00047c82 */ /* 0x000fe20008000000 */
[----:B------:R-:W-:Y:S02]  /*0c40*/  CS2R R54, SRZ ;  /* 0x0000000000367805 */ /* 0x000fe4000001ff00 */
[----:B------:R-:W-:Y:S02]  /*0c50*/  CS2R R56, SRZ ;  /* 0x0000000000387805 */ /* 0x000fe4000001ff00 */
[----:B------:R-:W-:Y:S02]  /*0c60*/  CS2R R58, SRZ ;  /* 0x00000000003a7805 */ /* 0x000fe4000001ff00 */
[----:B------:R-:W-:Y:S02]  /*0c70*/  CS2R R60, SRZ ;  /* 0x00000000003c7805 */ /* 0x000fe4000001ff00 */
[----:B------:R-:W-:-:S02]  /*0c80*/  CS2R R62, SRZ ;  /* 0x00000000003e7805 */ /* 0x000fc4000001ff00 */
[----:B------:R-:W-:Y:S02]  /*0c90*/  CS2R R64, SRZ ;  /* 0x0000000000407805 */ /* 0x000fe4000001ff00 */
        /* <DEDUP_REMOVED lines=25> */
[----:B------:R-:W-:Y:S01]  /*0e30*/  CS2R R52, SRZ ;  /* 0x0000000000347805 */ /* 0x000fe2000001ff00 */
[----:B------:R-:W-:Y:S06]  /*0e40*/  @!P0 BRA `(.L_x_15) ;  /* 0x0000000000a08947 */ /* 0x000fec0003800000 */
[----:B------:R-:W-:-:S04]  /*0e50*/  LOP3.LUT R6, R3, 0x1, RZ, 0xfc, !PT ;  /* 0x0000000103067812 */ /* 0x000fc800078efcff */
[----:B------:R-:W-:-:S13]  /*0e60*/  ISETP.NE.AND P1, PT, R6, 0x3, PT ;  /* 0x000000030600780c */ /* 0x000fda0003f25270 */
[----:B------:R-:W-:Y:S05]  /*0e70*/  @!P1 BRA `(.L_x_16) ;  /* 0x0000000000049947 */ /* 0x000fea0003800000 */
[----:B------:R-:W-:Y:S01]  /*0e80*/  BPT.TRAP 0x1 ;  /* 0x000000040000795c */ /* 0x000fe20000300000 */
.L_x_16:
[----:B------:R-:W0:Y:S01]  /*0e90*/  S2UR UR5, SR_CgaCtaId ;  /* 0x00000000000579c3 */ /* 0x000e220000008800 */
[----:B------:R-:W-:Y:S01]  /*0ea0*/  SHF.L.U32 R6, RZ, 0x1f, RZ ;  /* 0x0000001fff067819 */ /* 0x000fe200000006ff */
[----:B------:R-:W-:Y:S02]  /*0eb0*/  UMOV UR4, 0x400 ;  /* 0x0000040000047882 */ /* 0x000fe40000000000 */
[----:B0-----:R-:W-:-:S12]  /*0ec0*/  ULEA UR4, UR5, UR4, 0x18 ;  /* 0x0000000405047291 */ /* 0x001fd8000f8ec03f */
.L_x_17:
[----:B0-----:R-:W-:-:S04]  /*0ed0*/  IMAD.U32 R7, RZ, RZ, UR4 ;  /* 0x00000004ff077e24 */ /* 0x001fc8000f8e00ff */
[----:B------:R0:W1:Y:S03]  /*0ee0*/  SYNCS.PHASECHK.TRANS64.TRYWAIT P1, [R7+URZ+0x36000], R6 ;  /* 0x03600006070075a7 */ /* 0x000066000802017f */
[----:B-1----:R-:W-:Y:S05]  /*0ef0*/  @!P1 NANOSLEEP.SYNCS 0x989680 ;  /* 0x009896800000995d */ /* 0x002fea0003900000 */
[----:B------:R-:W1:Y:S02]  /*0f00*/  @!P1 SYNCS.PHASECHK.TRANS64 P1, [R7+URZ+0x36000], R6 ;  /* 0x03600006070095a7 */ /* 0x000e64000802007f */
[----:B-1----:R-:W-:Y:S05]  /*0f10*/  @!P1 BRA `(.L_x_17) ;  /* 0xfffffffc00ec9947 */ /* 0x002fea000383ffff */
[----:B------:R-:W-:Y:S01]  /*0f20*/  UIADD3 UR5, UR4, 0x24000, URZ ;  /* 0x0002400004057890 */ /* 0x000fe2000fffe03f */
[----:B------:R-:W-:Y:S01]  /*0f30*/  WARPGROUP.ARRIVE ;  /* 0x00000000000079c5 */ /* 0x000fe20000000000 */
[----:B------:R-:W-:Y:S02]  /*0f40*/  USHF.R.U32.HI UR4, URZ, 0x4, UR4 ;  /* 0x000000043f047899 */ /* 0x000fe40008011604 */
[----:B------:R-:W-:Y:S02]  /*0f50*/  USHF.R.U32.HI UR5, URZ, 0x4, UR5 ;  /* 0x000000043f057899 */ /* 0x000fe40008011605 */
[----:B------:R-:W-:Y:S02]  /*0f60*/  ULOP3.LUT UR4, UR4, 0x3fff, URZ, 0xc0, !UPT ;  /* 0x00003fff04047892 */ /* 0x000fe4000f8ec03f */
[----:B------:R-:W-:Y:S02]  /*0f70*/  ULOP3.LUT UR5, UR5, 0x3fff, URZ, 0xc0, !UPT ;  /* 0x00003fff05057892 */ /* 0x000fe4000f8ec03f */
[----:B------:R-:W-:-:S02]  /*0f80*/  ULOP3.LUT UR9, UR4, 0x10000, URZ, 0xfc, !UPT ;  /* 0x0001000004097892 */ /* 0x000fc4000f8efc3f */
[----:B------:R-:W-:Y:S02]  /*0f90*/  ULOP3.LUT UR10, UR5, 0x10000, URZ, 0xfc, !UPT ;  /* 0x00010000050a7892 */ /* 0x000fe4000f8efc3f */
[----:B------:R-:W-:Y:S01]  /*0fa0*/  UIADD3 UR8, UR9, 0x100, URZ ;  /* 0x0000010009087890 */ /* 0x000fe2000fffe03f */
[----:B------:R-:W-:Y:S02]  /*0fb0*/  UMOV UR5, 0x80000020 ;  /* 0x8000002000057882 */ /* 0x000fe40000000000 */
[----:B------:R-:W-:Y:S01]  /*0fc0*/  UMOV UR4, UR9 ;  /* 0x0000000900047c82 */ /* 0x000fe20008000000 */
[----:B------:R-:W-:Y:S01]  /*0fd0*/  UMOV UR7, 0x80000020 ;  /* 0x8000002000077882 */ /* 0x000fe20000000000 */
[----:B------:R-:W-:Y:S02]  /*0fe0*/  UMOV UR6, UR10 ;  /* 0x0000000a00067c82 */ /* 0x000fe40008000000 */
[----:B------:R-:W-:Y:S01]  /*0ff0*/  HGMMA.64x64x16.F32.BF16 R56, gdesc[UR4], RZ, !UPT ;  /* 0x00e00000043879f0 */ /* 0x000fe2000c7018ff */
[----:B------:R-:W-:Y:S01]  /*1000*/  UMOV UR4, UR8 ;  /* 0x0000000800047c82 */ /* 0x000fe20008000000 */
[----:B------:R-:W-:Y:S01]  /*1010*/  UMOV UR5, 0x80000020 ;  /* 0x8000002000057882 */ /* 0x000fe20000000000 */
[----:B------:R-:W-:Y:S01]  /*1020*/  UIADD3 UR8, UR9, 0x102, URZ ;  /* 0x0000010209087890 */ /* 0x000fe2000fffe03f */
[----:B------:R-:W-:Y:S01]  /*1030*/  HGMMA.64x64x16.F32.BF16 R24, gdesc[UR4], RZ, !UPT ;  /* 0x00e00000041879f0 */ /* 0x000fe2000c7018ff */
[----:B------:R-:W-:-:S02]  /*1040*/  UIADD3 UR4, UR9, 0x2, URZ ;  /* 0x0000000209047890 */ /* 0x000fc4000fffe03f */
[----:B------:R-:W-:Y:S01]  /*1050*/  UIADD3 UR6, UR10, 0x2, URZ ;  /* 0x000000020a067890 */ /* 0x000fe2000fffe03f */
[----:B------:R-:W-:Y:S01]  /*1060*/  UMOV UR5, 0x80000020 ;  /* 0x8000002000057882 */ /* 0x000fe20000000000 */
[----:B------:R-:W-:-:S07]  /*1070*/  UMOV UR7, 0x80000020 ;  /* 0x8000002000077882 */ /* 0x000fce0000000000 */
[----:B------:R-:W-:Y:S01]  /*1080*/  HGMMA.64x64x16.F32.BF16 R56, gdesc[UR4], R56 ;  /* 0x00e00000043879f0 */ /* 0x000fe20008701838 */
[----:B------:R-:W-:Y:S01]  /*1090*/  UMOV UR4, UR8 ;  /* 0x0000000800047c82 */ /* 0x000fe20008000000 */
[----:B------:R-:W-:Y:S02]  /*10a0*/  UMOV UR5, 0x80000020 ;  /* 0x8000002000057882 */ /* 0x000fe40000000000 */
[----:B------:R-:W-:Y:S01]  /*10b0*/  HGMMA.64x64x16.F32.BF16 R24, gdesc[UR4], R24, gsb0 ;  /* 0x00e00000041879f0 */ /* 0x000fe20008001818 */
[----:B------:R-:W-:-:S05]  /*10c0*/  UMOV UR4, 0x1 ;  /* 0x0000000100047882 */ /* 0x000fca0000000000 */
.L_x_15:
[----:B0-----:R-:W-:-:S05]  /*10d0*/  VIMNMX R6, R5, 0x1, PT ;  /* 0x0000000105067848 */ /* 0x001fca0003fe0100 */
[----:B------:R-:W-:-:S05]  /*10e0*/  IMAD.IADD R6, R5, 0x1, -R6 ;  /* 0x0000000105067824 */ /* 0x000fca00078e0a06 */
[----:B------:R-:W-:-:S13]  /*10f0*/  ISETP.GE.AND P1, PT, R6, 0x1, PT ;  /* 0x000000010600780c */ /* 0x000fda0003f26270 */
[----:B------:R-:W-:Y:S05]  /*1100*/  @!P1 BRA `(.L_x_18) ;  /* 0x0000000400149947 */ /* 0x000fea0003800000 */
[----:B------:R-:W0:Y:S01]  /*1110*/  S2UR UR6, SR_CgaCtaId ;  /* 0x00000000000679c3 */ /* 0x000e220000008800 */
[----:B------:R-:W-:Y:S01]  /*1120*/  UMOV UR5, 0x400 ;  /* 0x0000040000057882 */ /* 0x000fe20000000000 */
[----:B------:R-:W-:Y:S01]  /*1130*/  LOP3.LUT R11, R3, 0x1, RZ, 0xfc, !PT ;  /* 0x00000001030b7812 */ /* 0x000fe200078efcff */
[----:B------:R-:W-:Y:S01]  /*1140*/  IMAD.MOV.U32 R10, RZ, RZ, RZ ;  /* 0x000000ffff0a7224 */ /* 0x000fe200078e00ff */
[----:B------:R-:W-:Y:S01]  /*1150*/  UISETP.NE.U32.AND UP0, UPT, UR4, URZ, UPT ;  /* 0x0000003f0400728c */ /* 0x000fe2000bf05070 */
[----:B------:R-:W-:Y:S02]  /*1160*/  IMAD.MOV.U32 R5, RZ, RZ, R6 ;  /* 0x000000ffff057224 */ /* 0x000fe400078e0006 */
[----:B------:R-:W-:Y:S01]  /*1170*/  IMAD.MOV.U32 R7, RZ, RZ, RZ ;  /* 0x000000ffff077224 */ /* 0x000fe200078e00ff */
[----:B0-----:R-:W-:-:S04]  /*1180*/  ULEA UR14, UR6, UR5, 0x18 ;  /* 0x00000005060e7291 */ /* 0x001fc8000f8ec03f */
[----:B------:R-:W-:Y:S02]  /*1190*/  UIADD3 UR6, UR14, 0x24000, URZ ;  /* 0x000240000e067890 */ /* 0x000fe4000fffe03f */
[----:B------:R-:W-:Y:S02]  /*11a0*/  USHF.R.U32.HI UR5, URZ, 0x4, UR14 ;  /* 0x000000043f057899 */ /* 0x000fe4000801160e */
[----:B------:R-:W-:Y:S02]  /*11b0*/  USHF.R.U32.HI UR6, URZ, 0x4, UR6 ;  /* 0x000000043f067899 */ /* 0x000fe40008011606 */
[----:B------:R-:W-:Y:S02]  /*11c0*/  ULOP3.LUT UR5, UR5, 0x3fff, URZ, 0xc0, !UPT ;  /* 0x00003fff05057892 */ /* 0x000fe4000f8ec03f */
[----:B------:R-:W-:Y:S02]  /*11d0*/  ULOP3.LUT UR6, UR6, 0x3fff, URZ, 0xc0, !UPT ;  /* 0x00003fff06067892 */ /* 0x000fe4000f8ec03f */
[----:B------:R-:W-:-:S02]  /*11e0*/  ULOP3.LUT UR15, UR5, 0x10000, URZ, 0xfc, !UPT ;  /* 0x00010000050f7892 */ /* 0x000fc4000f8efc3f */
[----:B------:R-:W-:-:S12]  /*11f0*/  ULOP3.LUT UR16, UR6, 0x10000, URZ, 0xfc, !UPT ;  /* 0x0001000006107892 */ /* 0x000fd8000f8efc3f */
.L_x_23:
[----:B------:R-:W-:-:S13]  /*1200*/  ISETP.NE.AND P2, PT, R11, 0x3, PT ;  /* 0x000000030b00780c */ /* 0x000fda0003f45270 */
[----:B------:R-:W-:Y:S05]  /*1210*/  @!P2 BRA `(.L_x_19) ;  /* 0x000000000004a947 */ /* 0x000fea0003800000 */
[----:B------:R-:W-:Y:S01]  /*1220*/  BPT.TRAP 0x1 ;  /* 0x000000040000795c */ /* 0x000fe20000300000 */
.L_x_19:
[----:B------:R-:W-:Y:S01]  /*1230*/  SHF.L.U32 R8, R10, 0x1f, RZ ;  /* 0x0000001f0a087819 */ /* 0x000fe200000006ff */
[----:B------:R-:W-:-:S12]  /*1240*/  ULEA UR5, UR4, UR14, 0x3 ;  /* 0x0000000e04057291 */ /* 0x000fd8000f8e183f */
.L_x_20:
[----:B0-----:R-:W-:-:S04]  /*1250*/  IMAD.U32 R9, RZ, RZ, UR5 ;  /* 0x00000005ff097e24 */ /* 0x001fc8000f8e00ff */
[----:B------:R0:W1:Y:S03]  /*1260*/  SYNCS.PHASECHK.TRANS64.TRYWAIT P1, [R9+URZ+0x36000], R8 ;  /* 0x03600008090075a7 */ /* 0x000066000802017f */
[----:B-1----:R-:W-:Y:S05]  /*1270*/  @!P1 NANOSLEEP.SYNCS 0x989680 ;  /* 0x009896800000995d */ /* 0x002fea0003900000 */
[----:B------:R-:W1:Y:S02]  /*1280*/  @!P1 SYNCS.PHASECHK.TRANS64 P1, [R9+URZ+0x36000], R8 ;  /* 0x03600008090095a7 */ /* 0x000e64000802007f */
[----:B-1----:R-:W-:Y:S05]  /*1290*/  @!P1 BRA `(.L_x_20) ;  /* 0xfffffffc00ec9947 */ /* 0x002fea000383ffff */
[----:B------:R-:W-:Y:S01]  /*12a0*/  ULEA UR6, UR4, UR15, 0x9 ;  /* 0x0000000f04067291 */ /* 0x000fe2000f8e483f */
[----:B------:R-:W-:Y:S01]  /*12b0*/  WARPGROUP.ARRIVE ;  /* 0x00000000000079c5 */ /* 0x000fe20000000000 */
[----:B------:R-:W-:Y:S02]  /*12c0*/  ULEA UR5, UR4, UR16, 0x8 ;  /* 0x0000001004057291 */ /* 0x000fe4000f8e403f */
[----:B------:R-:W-:Y:S01]  /*12d0*/  UIADD3 UR7, UR6, 0x100, URZ ;  /* 0x0000010006077890 */ /* 0x000fe2000fffe03f */
[----:B------:R-:W-:Y:S02]  /*12e0*/  UMOV UR11, 0x80000020 ;  /* 0x80000020000b7882 */ /* 0x000fe40000000000 */
[----:B------:R-:W-:Y:S01]  /*12f0*/  UMOV UR8, UR6 ;  /* 0x0000000600087c82 */ /* 0x000fe20008000000 */
[----:B------:R-:W-:Y:S01]  /*1300*/  UMOV UR9, 0x80000020 ;  /* 0x8000002000097882 */ /* 0x000fe20000000000 */
[----:B------:R-:W-:Y:S02]  /*1310*/  UMOV UR10, UR5 ;  /* 0x00000005000a7c82 */ /* 0x000fe40008000000 */
[----:B------:R-:W-:Y:S01]  /*1320*/  HGMMA.64x64x16.F32.BF16 R56, gdesc[UR8], R56, UP0 ;  /* 0x00e00000083879f0 */ /* 0x000fe2000bf01838 */
[----:B------:R-:W-:Y:S01]  /*1330*/  UMOV UR8, UR7 ;  /* 0x0000000700087c82 */ /* 0x000fe20008000000 */
[----:B------:R-:W-:-:S02]  /*1340*/  UMOV UR9, 0x80000020 ;  /* 0x8000002000097882 */ /* 0x000fc40000000000 */
[----:B------:R-:W-:Y:S01]  /*1350*/  HGMMA.64x64x16.F32.BF16 R24, gdesc[UR8], R24, UP0 ;  /* 0x00e00000081879f0 */ /* 0x000fe2000bf01818 */
[----:B------:R-:W-:Y:S02]  /*1360*/  UIADD3 UR10, UR5, 0x2, URZ ;  /* 0x00000002050a7890 */ /* 0x000fe4000fffe03f */
[----:B------:R-:W-:Y:S02]  /*1370*/  UIADD3 UR8, UR6, 0x2, URZ ;  /* 0x0000000206087890 */ /* 0x000fe4000fffe03f */
[----:B------:R-:W-:Y:S01]  /*1380*/  UIADD3 UR6, UR6, 0x102, URZ ;  /* 0x0000010206067890 */ /* 0x000fe2000fffe03f */
[----:B------:R-:W-:Y:S01]  /*1390*/  UMOV UR11, 0x80000020 ;  /* 0x80000020000b7882 */ /* 0x000fe20000000000 */
[----:B------:R-:W-:-:S05]  /*13a0*/  UMOV UR9, 0x80000020 ;  /* 0x8000002000097882 */ /* 0x000fca0000000000 */
[----:B------:R-:W-:Y:S01]  /*13b0*/  HGMMA.64x64x16.F32.BF16 R56, gdesc[UR8], R56 ;  /* 0x00e00000083879f0 */ /* 0x000fe20008701838 */
[----:B------:R-:W-:Y:S01]  /*13c0*/  UMOV UR8, UR6 ;  /* 0x0000000600087c82 */ /* 0x000fe20008000000 */
[----:B------:R-:W-:Y:S02]  /*13d0*/  UMOV UR9, 0x80000020 ;  /* 0x8000002000097882 */ /* 0x000fe40000000000 */
[----:B------:R-:W-:Y:S03]  /*13e0*/  HGMMA.64x64x16.F32.BF16 R24, gdesc[UR8], R24, gsb0 ;  /* 0x00e00000081879f0 */ /* 0x000fe60008001818 */
[----:B------:R-:W-:Y:S02]  /*13f0*/  WARPGROUP.DEPBAR.LE gsb0, 0x1 ;  /* 0x00008000000079c5 */ /* 0x000fe40000010100 */
[----:B------:R-:W-:Y:S05]  /*1400*/  @!P2 BRA `(.L_x_21) ;  /* 0x000000000004a947 */ /* 0x000fea0003800000 */
[----:B------:R-:W-:Y:S01]  /*1410*/  BPT.TRAP 0x1 ;  /* 0x000000040000795c */ /* 0x000fe20000300000 */
.L_x_21:
[----:B------:R-:W-:-:S13]  /*1420*/  ISETP.NE.AND P1, PT, R4, RZ, PT ;  /* 0x000000ff0400720c */ /* 0x000fda0003f25270 */
[----:B0-----:R-:W-:-:S05]  /*1430*/  @P1 LEA R8, R7, UR14, 0x3 ;  /* 0x0000000e07081c11 */ /* 0x001fca000f8e18ff */
[----:B------:R-:W-:-:S05]  /*1440*/  @P1 VIADD R9, R8, 0x36090 ;  /* 0x0003609008091836 */ /* 0x000fca0000000000 */
[----:B------:R-:W-:-:S04]  /*1450*/  @P1 PRMT R9, R2, 0x654, R9 ;  /* 0x0000065402091816 */ /* 0x000fc80000000009 */
[----:B------:R0:W-:Y:S01]  /*1460*/  @P1 SYNCS.ARRIVE.TRANS64.RED.A1T0 RZ, [R9+URZ], RZ ;  /* 0x000000ff09ff19a7 */ /* 0x0001e2000810043f */
[----:B------:R-:W-:-:S13]  /*1470*/  ISETP.GT.U32.AND P1, PT, R3, 0x1, PT ;  /* 0x000000010300780c */ /* 0x000fda0003f24070 */
[----:B0-----:R-:W-:Y:S05]  /*1480*/  @P1 BRA `(.L_x_22) ;  /* 0x0000000000041947 */ /* 0x001fea0003800000 */
[----:B------:R-:W-:Y:S01]  /*1490*/  BPT.TRAP 0x1 ;  /* 0x000000040000795c */ /* 0x000fe20000300000 */
.L_x_22:
[----:B------:R-:W-:Y:S01]  /*14a0*/  UIADD3 UR4, UR4, 0x1, URZ ;  /* 0x0000000104047890 */ /* 0x000fe2000fffe03f */
[----:B------:R-:W-:Y:S01]  /*14b0*/  ISETP.GT.AND P2, PT, R5, 0x1, PT ;  /* 0x000000010500780c */ /* 0x000fe20003f44270 */
[----:B------:R-:W-:Y:S02]  /*14c0*/  VIADD R7, R7, 0x1 ;  /* 0x0000000107077836 */ /* 0x000fe40000000000 */
[----:B------:R-:W-:Y:S01]  /*14d0*/  UISETP.NE.AND UP0, UPT, UR4, 0x12, UPT ;  /* 0x000000120400788c */ /* 0x000fe2000bf05270 */
[----:B------:R-:W-:Y:S02]  /*14e0*/  VIADD R5, R5, 0xffffffff ;  /* 0xffffffff05057836 */ /* 0x000fe40000000000 */
[C---:B------:R-:W-:Y:S01]  /*14f0*/  ISETP.NE.AND P1, PT, R7.reuse, 0x12, PT ;  /* 0x000000120700780c */ /* 0x040fe20003f25270 */
[----:B------:R-:W-:Y:S02]  /*1500*/  USEL UR5, URZ, 0x1, UP0 ;  /* 0x000000013f057887 */ /* 0x000fe40008000000 */
[----:B------:R-:W-:Y:S01]  /*1510*/  USEL UR4, UR4, URZ, UP0 ;  /* 0x0000003f04047287 */ /* 0x000fe20008000000 */
[----:B------:R-:W-:Y:S01]  /*1520*/  SEL R7, R7, RZ, P1 ;  /* 0x000000ff07077207 */ /* 0x000fe20000800000 */
[----:B------:R-:W-:-:S02]  /*1530*/  UPLOP3.LUT UP0, UPT, UPT, UPT, UPT, 0x80, 0x0 ;  /* 0x000000000000789c */ /* 0x000fc40003f0f070 */
[----:B------:R-:W-:Y:S01]  /*1540*/  LOP3.LUT R10, R10, UR5, RZ, 0x3c, !PT ;  /* 0x000000050a0a7c12 */ /* 0x000fe2000f8e3cff */
[----:B------:R-:W-:Y:S08]  /*1550*/  @P2 BRA `(.L_x_23) ;  /* 0xfffffffc00282947 */ /* 0x000ff0000383ffff */
.L_x_18:
[----:B------:R-:W-:Y:S02]  /*1560*/  WARPGROUP.DEPBAR.LE gsb0, 0x0 ;  /* 0x00008000000079c5 */ /* 0x000fe40000010000 */
[----:B------:R-:W-:Y:S05]  /*1570*/  @!P0 BRA `(.L_x_24) ;  /* 0x0000000000548947 */ /* 0x000fea0003800000 */
[----:B------:R-:W-:-:S04]  /*1580*/  LOP3.LUT R5, R3, 0x1, RZ, 0xfc, !PT ;  /* 0x0000000103057812 */ /* 0x000fc800078efcff */
[----:B------:R-:W-:-:S13]  /*1590*/  ISETP.NE.AND P0, PT, R5, 0x3, PT ;  /* 0x000000030500780c */ /* 0x000fda0003f05270 */
[----:B------:R-:W-:Y:S05]  /*15a0*/  @!P0 BRA `(.L_x_25) ;  /* 0x0000000000048947 */ /* 0x000fea0003800000 */
[----:B------:R-:W-:Y:S01]  /*15b0*/  BPT.TRAP 0x1 ;  /* 0x000000040000795c */ /* 0x000fe20000300000 */
.L_x_25:
[----:B------:R-:W-:Y:S01]  /*15c0*/  ISETP.NE.AND P0, PT, R4, RZ, PT ;  /* 0x000000ff0400720c */ /* 0x000fe20003f05270 */
[----:B------:R-:W-:Y:S01]  /*15d0*/  BSSY B0, `(.L_x_26) ;  /* 0x000000d000007945 */ /* 0x000fe20003800000 */
[----:B------:R-:W-:-:S11]  /*15e0*/  ISETP.GT.U32.AND P1, PT, R3, 0x1, PT ;  /* 0x000000010300780c */ /* 0x000fd60003f24070 */
[----:B------:R-:W-:Y:S05]  /*15f0*/  @!P0 BRA `(.L_x_27) ;  /* 0x0000000000288947 */ /* 0x000fea0003800000 */
[----:B------:R-:W0:Y:S01]  /*1600*/  S2R R8, SR_CgaCtaId ;  /* 0x0000000000087919 */ /* 0x000e220000008800 */
[----:B------:R-:W-:Y:S01]  /*1610*/  IMAD.WIDE.U32 R4, R6, 0x38e38e39, RZ ;  /* 0x38e38e3906047825 */ /* 0x000fe200078e00ff */
[----:B------:R-:W-:-:S04]  /*1620*/  MOV R3, 0x400 ;  /* 0x0000040000037802 */ /* 0x000fc80000000f00 */
[----:B------:R-:W-:-:S05]  /*1630*/  SHF.R.U32.HI R5, RZ, 0x2, R5 ;  /* 0x00000002ff057819 */ /* 0x000fca0000011605 */
[----:B------:R-:W-:Y:S01]  /*1640*/  IMAD R6, R5, -0x12, R6 ;  /* 0xffffffee05067824 */ /* 0x000fe200078e0206 */
[----:B0-----:R-:W-:-:S05]  /*1650*/  LEA R3, R8, R3, 0x18 ;  /* 0x0000000308037211 */ /* 0x001fca00078ec0ff */
[----:B------:R-:W-:-:S04]  /*1660*/  IMAD R6, R6, 0x8, R3 ;  /* 0x0000000806067824 */ /* 0x000fc800078e0203 */
[----:B------:R-:W-:-:S05]  /*1670*/  VIADD R3, R6, 0x36090 ;  /* 0x0003609006037836 */ /* 0x000fca0000000000 */
[----:B------:R-:W-:-:S04]  /*1680*/  PRMT R3, R2, 0x654, R3 ;  /* 0x0000065402037816 */ /* 0x000fc80000000003 */
[----:B------:R0:W-:Y:S03]  /*1690*/  SYNCS.ARRIVE.TRANS64.RED.A1T0 RZ, [R3+URZ], RZ ;  /* 0x000000ff03ff79a7 */ /* 0x0001e6000810043f */
.L_x_27:
[----:B------:R-:W-:Y:S05]  /*16a0*/  BSYNC B0 ;  /* 0x0000000000007941 */ /* 0x000fea0003800000 */
.L_x_26:
[----:B------:R-:W-:Y:S05]  /*16b0*/  @P1 BRA `(.L_x_24) ;  /* 0x0000000000041947 */ /* 0x000fea0003800000 */
[----:B------:R-:W-:Y:S01]  /*16c0*/  BPT.TRAP 0x1 ;  /* 0x000000040000795c */ /* 0x000fe20000300000 */
.L_x_24:
[----:B------:R-:W0:Y:S01]  /*16d0*/  S2R R2, SR_TID.X ;  /* 0x0000000000027919 */ /* 0x000e220000002100 */
[----:B------:R-:W-:Y:S01]  /*16e0*/  ULDC.64 UR4, c[0x0][0x280] ;  /* 0x0000a00000047ab9 */ /* 0x000fe20000000a00 */
[----:B------:R-:W1:Y:S01]  /*16f0*/  S2R R4, SR_CTAID.Y ;  /* 0x0000000000047919 */ /* 0x000e620000002600 */
[----:B------:R-:W2:Y:S01]  /*1700*/  S2R R9, SR_CTAID.X ;  /* 0x0000000000097919 */ /* 0x000ea20000002500 */
[----:B0-----:R-:W-:-:S04]  /*1710*/  SHF.R.S32.HI R3, RZ, 0x1f, R2 ;  /* 0x0000001fff037819 */ /* 0x001fc80000011402 */
[----:B------:R-:W-:Y:S01]  /*1720*/  LEA.HI R3, R3, R2, RZ, 0x7 ;  /* 0x0000000203037211 */ /* 0x000fe200078f38ff */
[----:B-1----:R-:W-:-:S03]  /*1730*/  IMAD.SHL.U32 R4, R4, 0x40, RZ ;  /* 0x0000004004047824 */ /* 0x002fc600078e00ff */
[----:B------:R-:W-:Y:S01]  /*1740*/  LOP3.LUT R3, R3, 0xffffff80, RZ, 0xc0, !PT ;  /* 0xffffff8003037812 */ /* 0x000fe200078ec0ff */
[----:B--2---:R-:W-:Y:S01]  /*1750*/  IMAD.SHL.U32 R8, R9, 0x80, RZ ;  /* 0x0000008009087824 */ /* 0x004fe200078e00ff */
[----:B------:R-:W-:-:S03]  /*1760*/  ISETP.GE.AND P0, PT, R4, UR5, PT ;  /* 0x0000000504007c0c */ /* 0x000fc6000bf06270 */
[----:B------:R-:W-:Y:S01]  /*1770*/  IMAD.IADD R10, R2, 0x1, -R3 ;  /* 0x00000001020a7824 */ /* 0x000fe200078e0a03 */
[----:B------:R-:W-:-:S04]  /*1780*/  ISETP.GE.OR P0, PT, R8, UR4, P0 ;  /* 0x0000000408007c0c */ /* 0x000fc80008706670 */
[----:B------:R-:W-:-:S04]  /*1790*/  SHF.R.S32.HI R7, RZ, 0x1f, R10 ;  /* 0x0000001fff077819 */ /* 0x000fc8000001140a */
[----:B------:R-:W-:-:S04]  /*17a0*/  LEA.HI R2, R7, R10, RZ, 0x2 ;  /* 0x0000000a07027211 */ /* 0x000fc800078f10ff */
[--C-:B------:R-:W-:Y:S02]  /*17b0*/  SHF.R.S32.HI R16, RZ, 0x2, R2.reuse ;  /* 0x00000002ff107819 */ /* 0x100fe40000011402 */
[----:B------:R-:W-:-:S04]  /*17c0*/  SHF.R.S32.HI R3, RZ, 0x1f, R2 ;  /* 0x0000001fff037819 */ /* 0x000fc80000011402 */
[----:B------:R-:W-:-:S04]  /*17d0*/  LEA.HI R3, R3, R16, RZ, 0x3 ;  /* 0x0000001003037211 */ /* 0x000fc800078f18ff */
[----:B------:R-:W-:Y:S01]  /*17e0*/  LOP3.LUT R17, R3, 0xfffffff8, RZ, 0xc0, !PT ;  /* 0xfffffff803117812 */ /* 0x000fe200078ec0ff */
[----:B------:R-:W-:Y:S06]  /*17f0*/  @P0 EXIT ;  /* 0x000000000000094d */ /* 0x000fec0003800000 */
[----:B------:R-:W-:Y:S01]  /*1800*/  LOP3.LUT R5, R2, 0x7ffffffc, RZ, 0xc0, !PT ;  /* 0x7ffffffc02057812 */ /* 0x000fe200078ec0ff */
[----:B------:R-:W-:Y:S01]  /*1810*/  IMAD.IADD R16, R16, 0x1, -R17 ;  /* 0x0000000110107824 */ /* 0x000fe200078e0a11 */
[----:B------:R-:W0:Y:S01]  /*1820*/  LDC.64 R2, c[0x0][0x5d0] ;  /* 0x00017400ff027b82 */ /* 0x000e220000000a00 */
[----:B------:R-:W-:Y:S02]  /*1830*/  LEA.HI R6, R7, R10, RZ, 0x5 ;  /* 0x0000000a07067211 */ /* 0x000fe400078f28ff */
[----:B------:R-:W-:Y:S01]  /*1840*/  IMAD.IADD R5, R10, 0x1, -R5 ;  /* 0x000000010a057824 */ /* 0x000fe200078e0a05 */
[----:B------:R-:W-:Y:S02]  /*1850*/  SHF.R.S32.HI R17, RZ, 0x1f, R16 ;  /* 0x0000001fff117819 */ /* 0x000fe40000011410 */
[----:B------:R-:W-:Y:S01]  /*1860*/  SHF.R.S32.HI R11, RZ, 0x5, R6 ;  /* 0x00000005ff0b7819 */ /* 0x000fe20000011406 */
[----:B------:R-:W-:Y:S01]  /*1870*/  IMAD.SHL.U32 R5, R5, 0x2, RZ ;  /* 0x0000000205057824 */ /* 0x000fe200078e00ff */
[----:B----45:R-:W-:Y:S01]  /*1880*/  FSETP.NEU.AND P1, PT, R14, RZ, PT ;  /* 0x000000ff0e00720b */ /* 0x030fe20003f2d000 */
[----:B------:R-:W-:-:S03]  /*1890*/  IMAD.WIDE R6, R9, 0x80, R16 ;  /* 0x0000008009067825 */ /* 0x000fc600078e0210 */
[----:B------:R-:W-:Y:S01]  /*18a0*/  SHF.R.S32.HI R9, RZ, 0x1f, R5 ;  /* 0x0000001fff097819 */ /* 0x000fe20000011405 */
[C---:B------:R-:W-:Y:S01]  /*18b0*/  IMAD R13, R11.reuse, -0x10, -R8 ;  /* 0xfffffff00b0d7824 */ /* 0x040fe200078e0a08 */
[C---:B------:R-:W-:Y:S01]  /*18c0*/  IADD3 R8, P0, R4.reuse, R5, RZ ;  /* 0x0000000504087210 */ /* 0x040fe20007f1e0ff */
[----:B------:R-:W-:Y:S01]  /*18d0*/  IMAD.WIDE R6, R11, 0x10, R6 ;  /* 0x000000100b067825 */ /* 0x000fe200078e0206 */
[----:B---3--:R-:W-:Y:S02]  /*18e0*/  IADD3 R15, -R5, UR5, -R4 ;  /* 0x00000005050f7c10 */ /* 0x008fe4000fffe904 */
[----:B------:R-:W-:Y:S02]  /*18f0*/  LEA.HI.X.SX32 R9, R4, R9, 0x1, P0 ;  /* 0x0000000904097211 */ /* 0x000fe400000f0eff */
[----:B------:R-:W-:Y:S02]  /*1900*/  IADD3 R16, R13, UR4, -R16 ;  /* 0x000000040d107c10 */ /* 0x000fe4000fffe810 */
[----:B------:R-:W-:Y:S01]  /*1910*/  ISETP.GT.AND P4, PT, R15, RZ, PT ;  /* 0x000000ff0f00720c */ /* 0x000fe20003f84270 */
[-C--:B0-----:R-:W-:Y:S01]  /*1920*/  IMAD R4, R7, R2.reuse, RZ ;  /* 0x0000000207047224 */ /* 0x081fe200078e02ff */
[----:B------:R-:W-:Y:S01]  /*1930*/  SHF.L.U64.HI R19, R2, 0x3, R3 ;  /* 0x0000000302137819 */ /* 0x000fe20000010203 */
[----:B------:R-:W-:Y:S01]  /*1940*/  IMAD.WIDE.U32 R10, R6, R2, R8 ;  /* 0x00000002060a7225 */ /* 0x000fe200078e0008 */
[----:B------:R-:W-:-:S02]  /*1950*/  P2R R5, PR, RZ, 0x10 ;  /* 0x00000010ff057803 */ /* 0x000fc40000000000 */
[----:B------:R-:W-:Y:S01]  /*1960*/  ISETP.GT.AND P0, PT, R16, RZ, P4 ;  /* 0x000000ff1000720c */ /* 0x000fe20002704270 */
[----:B------:R-:W-:Y:S01]  /*1970*/  IMAD R13, R6, R3, R4 ;  /* 0x00000003060d7224 */ /* 0x000fe200078e0204 */
[C---:B------:R-:W-:Y:S01]  /*1980*/  SHF.L.U64.HI R18, R2.reuse, 0x6, R3 ;  /* 0x0000000602127819 */ /* 0x040fe20000010203 */
[C---:B------:R-:W-:Y:S02]  /*1990*/  IMAD.SHL.U32 R20, R2.reuse, 0x8, RZ ;  /* 0x0000000802147824 */ /* 0x040fe400078e00ff */
[----:B------:R-:W-:Y:S02]  /*19a0*/  IMAD.SHL.U32 R17, R2, 0x40, RZ ;  /* 0x0000004002117824 */ /* 0x000fe400078e00ff */
[----:B------:R-:W-:Y:S01]  /*19b0*/  IMAD.IADD R13, R11, 0x1, R13 ;  /* 0x000000010b0d7824 */ /* 0x000fe200078e020d */
[----:B------:R-:W-:Y:S06]  /*19c0*/  @!P1 BRA `(.L_x_28) ;  /* 0x00000030008c9947 */ /* 0x000fec0003800000 */
[----:B------:R-:W-:Y:S01]  /*19d0*/  ULDC.64 UR6, c[0x0][0x5b0] ;  /* 0x00016c0000067ab9 */ /* 0x000fe20000000a00 */
[----:B------:R-:W-:Y:S01]  /*19e0*/  ULDC.64 UR8, c[0x0][0x5a8] ;  /* 0x00016a0000087ab9 */ /* 0x000fe20000000a00 */
[----:B------:R-:W-:Y:S01]  /*19f0*/  IMAD R21, R7, UR6, RZ ;  /* 0x0000000607157c24 */ /* 0x000fe2000f8e02ff */
[----:B------:R-:W-:Y:S01]  /*1a00*/  ULDC.64 UR4, c[0x0][0x5c8] ;  /* 0x0001720000047ab9 */ /* 0x000fe20000000a00 */
[----:B------:R-:W-:-:S04]  /*1a10*/  IMAD.WIDE.U32 R2, R6, UR6, R8 ;  /* 0x0000000606027c25 */ /* 0x000fc8000f8e0008 */
[----:B------:R-:W-:Y:S01]  /*1a20*/  IMAD R21, R6, UR7, R21 ;  /* 0x0000000706157c24 */ /* 0x000fe2000f8e0215 */
[----:B------:R-:W-:-:S03]  /*1a30*/  LEA R4, P1, R2, UR8, 0x1 ;  /* 0x0000000802047c11 */ /* 0x000fc6000f8208ff */
[----:B------:R-:W-:-:S05]  /*1a40*/  IMAD.IADD R3, R3, 0x1, R21 ;  /* 0x0000000103037824 */ /* 0x000fca00078e0215 */
[----:B------:R-:W-:-:S05]  /*1a50*/  LEA.HI.X R5, R2, UR9, R3, 0x1, P1 ;  /* 0x0000000902057c11 */ /* 0x000fca00088f0c03 */
[----:B------:R-:W2:Y:S01]  /*1a60*/  @P0 LDG.E.LTC128B.U16 R22, desc[UR12][R4.64] ;  /* 0x0000000c04160981 */ /* 0x000ea2000c1e1520 */
[----:B------:R-:W-:Y:S01]  /*1a70*/  ISETP.GT.AND P3, PT, R15, 0x1, PT ;  /* 0x000000010f00780c */ /* 0x000fe20003f64270 */
[----:B------:R-:W-:Y:S01]  /*1a80*/  BSSY B0, `(.L_x_29) ;  /* 0x000000c000007945 */ /* 0x000fe20003800000 */
[----:B------:R-:W-:Y:S02]  /*1a90*/  LEA R2, P2, R10, UR4, 0x1 ;  /* 0x000000040a027c11 */ /* 0x000fe4000f8408ff */
[----:B------:R-:W-:Y:S01]  /*1aa0*/  ISETP.GT.AND P1, PT, R16, RZ, P3 ;  /* 0x000000ff1000720c */ /* 0x000fe20001f24270 */
[----:B--2---:R-:W-:-:S04]  /*1ab0*/  IMAD.U32 R3, R22, 0x10000, RZ ;  /* 0x0001000016037824 */ /* 0x004fc800078e00ff */
[----:B------:R-:W-:-:S04]  /*1ac0*/  FMUL R3, R3, R14 ;  /* 0x0000000e03037220 */ /* 0x000fc80000400000 */
[----:B------:R-:W-:-:S05]  /*1ad0*/  FFMA R3, R56, R0, R3 ;  /* 0x0000000038037223 */ /* 0x000fca0000000003 */
[----:B------:R-:W-:Y:S02]  /*1ae0*/  F2FP.BF16.F32.PACK_AB R11, RZ, R3 ;  /* 0x00000003ff0b723e */ /* 0x000fe400000010ff */
[----:B------:R-:W-:Y:S02]  /*1af0*/  P2R R3, PR, RZ, 0x8 ;  /* 0x00000008ff037803 */ /* 0x000fe40000000000 */
[----:B------:R-:W-:-:S05]  /*1b00*/  LEA.HI.X R3, R10, UR5, R13, 0x1, P2 ;  /* 0x000000050a037c11 */ /* 0x000fca00090f0c0d */
[----:B------:R0:W-:Y:S01]  /*1b10*/  @P0 STG.E.U16 desc[UR12][R2.64], R11 ;  /* 0x0000000b02000986 */ /* 0x0001e2000c10150c */
[----:B------:R-:W-:Y:S05]  /*1b20*/  @!P1 BRA `(.L_x_30) ;  /* 0x0000000000049947 */ /* 0x000fea0003800000 */
[----:B------:R1:W5:Y:S02]  /*1b30*/  LDG.E.LTC128B.U16 R22, desc[UR12][R4.64+0x2] ;  /* 0x0000020c04167981 */ /* 0x000364000c1e1520 */
.L_x_30:
[----:B------:R-:W-:Y:S05]  /*1b40*/  BSYNC B0 ;  /* 0x0000000000007941 */ /* 0x000fea0003800000 */
.L_x_29:
[----:B------:R-:W-:Y:S01]  /*1b50*/  USHF.L.U32 UR4, UR6, 0x3, URZ ;  /* 0x0000000306047899 */ /* 0x000fe2000800063f */
[----:B-----5:R-:W-:Y:S01]  /*1b60*/  IMAD.U32 R13, R22, 0x10000, RZ ;  /* 0x00010000160d7824 */ /* 0x020fe200078e00ff */
[----:B------:R-:W-:Y:S01]  /*1b70*/  USHF.L.U64.HI UR5, UR6, 0x3, UR7 ;  /* 0x0000000306057899 */ /* 0x000fe20008010207 */
[----:B------:R-:W-:Y:S02]  /*1b80*/  ISETP.GT.AND P0, PT, R16, 0x8, P4 ;  /* 0x000000081000780c */ /* 0x000fe40002704270 */
[----:B------:R-:W-:Y:S01]  /*1b90*/  FMUL R56, R13, R14 ;  /* 0x0000000e0d387220 */ /* 0x000fe20000400000 */
[----:B------:R-:W-:Y:S02]  /*1ba0*/  IMAD.U32 R10, RZ, RZ, UR4 ;  /* 0x00000004ff0a7e24 */ /* 0x000fe4000f8e00ff */
[----:B0-----:R-:W-:Y:S02]  /*1bb0*/  IMAD.U32 R11, RZ, RZ, UR5 ;  /* 0x00000005ff0b7e24 */ /* 0x001fe4000f8e00ff */
[----:B------:R-:W-:Y:S01]  /*1bc0*/  FFMA R56, R57, R0, R56 ;  /* 0x0000000039387223 */ /* 0x000fe20000000038 */
[----:B------:R-:W-:-:S04]  /*1bd0*/  IMAD.WIDE.U32 R12, R6, UR6, R10 ;  /* 0x00000006060c7c25 */ /* 0x000fc8000f8e000a */
[----:B------:R-:W-:Y:S02]  /*1be0*/  F2FP.BF16.F32.PACK_AB R57, RZ, R56 ;  /* 0x00000038ff39723e */ /* 0x000fe400000010ff */
[----:B------:R-:W-:-:S03]  /*1bf0*/  IADD3 R23, P2, R8, R12, RZ ;  /* 0x0000000c08177210 */ /* 0x000fc60007f5e0ff */
[----:B------:R0:W-:Y:S01]  /*1c00*/  @P1 STG.E.U16 desc[UR12][R2.64+0x2], R57 ;  /* 0x0000023902001986 */ /* 0x0001e2000c10150c */
[----:B------:R-:W-:Y:S02]  /*1c10*/  IADD3.X R56, R9, R21, R13, P2, !PT ;  /* 0x0000001509387210 */ /* 0x000fe400017fe40d */
[----:B------:R-:W-:-:S04]  /*1c20*/  LEA R12, P2, R23, UR8, 0x1 ;  /* 0x00000008170c7c11 */ /* 0x000fc8000f8408ff */
[----:B------:R-:W-:-:S05]  /*1c30*/  LEA.HI.X R13, R23, UR9, R56, 0x1, P2 ;  /* 0x00000009170d7c11 */ /* 0x000fca00090f0c38 */
[----:B------:R-:W2:Y:S01]  /*1c40*/  @P0 LDG.E.LTC128B.U16 R22, desc[UR12][R12.64] ;  /* 0x0000000c0c160981 */ /* 0x000ea2000c1e1520 */
[C---:B------:R-:W-:Y:S01]  /*1c50*/  IMAD.SHL.U32 R23, R20.reuse, 0x2, RZ ;  /* 0x0000000214177824 */ /* 0x040fe200078e00ff */
[----:B------:R-:W-:Y:S01]  /*1c60*/  SHF.L.U64.HI R19, R20, 0x1, R19 ;  /* 0x0000000114137819 */ /* 0x000fe20000010213 */
[----:B------:R-:W-:Y:S01]  /*1c70*/  BSSY B0, `(.L_x_31) ;  /* 0x000000b000007945 */ /* 0x000fe20003800000 */
[----:B------:R-:W-:Y:S02]  /*1c80*/  ISETP.GT.AND P1, PT, R16, 0x8, P3 ;  /* 0x000000081000780c */ /* 0x000fe40001f24270 */
[----:B------:R-:W-:Y:S01]  /*1c90*/  IADD3 R20, P2, R23, R2, RZ ;  /* 0x0000000217147210 */ /* 0x000fe20007f5e0ff */
[----:B--2---:R-:W-:-:S04]  /*1ca0*/  IMAD.U32 R21, R22, 0x10000, RZ ;  /* 0x0001000016157824 */ /* 0x004fc800078e00ff */
[----:B------:R-:W-:-:S04]  /*1cb0*/  FMUL R21, R21, R14 ;  /* 0x0000000e15157220 */ /* 0x000fc80000400000 */
[----:B------:R-:W-:-:S05]  /*1cc0*/  FFMA R21, R58, R0, R21 ;  /* 0x000000003a157223 */ /* 0x000fca0000000015 */
[----:B------:R-:W-:Y:S01]  /*1cd0*/  F2FP.BF16.F32.PACK_AB R56, RZ, R21 ;  /* 0x00000015ff38723e */ /* 0x000fe200000010ff */
[----:B------:R-:W-:-:S05]  /*1ce0*/  IMAD.X R21, R19, 0x1, R3, P2 ;  /* 0x0000000113157824 */ /* 0x000fca00010e0603 */
[----:B------:R0:W-:Y:S01]  /*1cf0*/  @P0 STG.E.U16 desc[UR12][R20.64], R56 ;  /* 0x0000003814000986 */ /* 0x0001e2000c10150c */
[----:B------:R-:W-:Y:S05]  /*1d00*/  @!P1 BRA `(.L_x_32) ;  /* 0x0000000000049947 */ /* 0x000fea0003800000 */
[----:B------:R2:W5:Y:S02]  /*1d10*/  LDG.E.LTC128B.U16 R22, desc[UR12][R12.64+0x2] ;  /* 0x0000020c0c167981 */ /* 0x000564000c1e1520 */
.L_x_32:
[----:B------:R-:W-:Y:S05]  /*1d20*/  BSYNC B0 ;  /* 0x0000000000007941 */ /* 0x000fea0003800000 */
.L_x_31:
[----:B0----5:R-:W-:Y:S01]  /*1d30*/  IMAD.U32 R57, R22, 0x10000, RZ ;  /* 0x0001000016397824 */ /* 0x021fe200078e00ff */
[----:B------:R-:W-:Y:S01]  /*1d40*/  ISETP.GT.AND P3, PT, R15, 0x8, PT ;  /* 0x000000080f00780c */ /* 0x000fe20003f64270 */
[----:B------:R-:W-:Y:S02]  /*1d50*/  BSSY B0, `(.L_x_33) ;  /* 0x0000009000007945 */ /* 0x000fe40003800000 */
[----:B------:R-:W-:Y:S01]  /*1d60*/  FMUL R56, R57, R14 ;  /* 0x0000000e39387220 */ /* 0x000fe20000400000 */
[----:B------:R-:W-:Y:S02]  /*1d70*/  ISETP.GT.AND P0, PT, R16, RZ, P3 ;  /* 0x000000ff1000720c */ /* 0x000fe40001f04270 */
[----:B------:R-:W-:Y:S01]  /*1d80*/  P2R R57, PR, RZ, 0x8 ;  /* 0x00000008ff397803 */ /* 0x000fe20000000000 */
[----:B------:R-:W-:-:S05]  /*1d90*/  FFMA R56, R59, R0, R56 ;  /* 0x000000003b387223 */ /* 0x000fca0000000038 */
[----:B------:R-:W-:-:S05]  /*1da0*/  F2FP.BF16.F32.PACK_AB R56, RZ, R56 ;  /* 0x00000038ff38723e */ /* 0x000fca00000010ff */
[----:B------:R0:W-:Y:S01]  /*1db0*/  @P1 STG.E.U16 desc[UR12][R20.64+0x2], R56 ;  /* 0x0000023814001986 */ /* 0x0001e2000c10150c */
[----:B------:R-:W-:Y:S05]  /*1dc0*/  @!P0 BRA `(.L_x_34) ;  /* 0x0000000000048947 */ /* 0x000fea0003800000 */
[----:B------:R3:W5:Y:S02]  /*1dd0*/  LDG.E.LTC128B.U16 R22, desc[UR12][R4.64+0x10] ;  /* 0x0000100c04167981 */ /* 0x000764000c1e1520 */
.L_x_34:
[----:B------:R-:W-:Y:S05]  /*1de0*/  BSYNC B0 ;  /* 0x0000000000007941 */ /* 0x000fea0003800000 */
.L_x_33:
[----:B-----5:R-:W-:Y:S01]  /*1df0*/  IMAD.U32 R57, R22, 0x10000, RZ ;  /* 0x0001000016397824 */ /* 0x020fe200078e00ff */
[----:B------:R-:W-:Y:S01]  /*1e00*/  ISETP.GT.AND P2, PT, R15, 0x9, PT ;  /* 0x000000090f00780c */ /* 0x000fe20003f44270 */
[----:B------:R-:W-:Y:S02]  /*1e10*/  BSSY B0, `(.L_x_35) ;  /* 0x0000009000007945 */ /* 0x000fe40003800000 */
[----:B------:R-:W-:Y:S01]  /*1e20*/  FMUL R57, R57, R14 ;  /* 0x0000000e39397220 */ /* 0x000fe20000400000 */
[----:B------:R-:W-:Y:S02]  /*1e30*/  ISETP.GT.AND P1, PT, R16, RZ, P2 ;  /* 0x000000ff1000720c */ /* 0x000fe40001724270 */
[----:B0-----:R-:W-:Y:S01]  /*1e40*/  P2R R56, PR, RZ, 0x4 ;  /* 0x00000004ff387803 */ /* 0x001fe20000000000 */
[----:B------:R-:W-:-:S05]  /*1e50*/  FFMA R57, R60, R0, R57 ;  /* 0x000000003c397223 */ /* 0x000fca0000000039 */
[----:B------:R-:W-:-:S05]  /*1e60*/  F2FP.BF16.F32.PACK_AB R57, RZ, R57 ;  /* 0x00000039ff39723e */ /* 0x000fca00000010ff */
[----:B------:R0:W-:Y:S01]  /*1e70*/  @P0 STG.E.U16 desc[UR12][R2.64+0x10], R57 ;  /* 0x0000103902000986 */ /* 0x0001e2000c10150c */
[----:B------:R-:W-:Y:S05]  /*1e80*/  @!P1 BRA `(.L_x_36) ;  /* 0x0000000000049947 */ /* 0x000fea0003800000 */
[----:B------:R4:W5:Y:S02]  /*1e90*/  LDG.E.LTC128B.U16 R22, desc[UR12][R4.64+0x12] ;  /* 0x0000120c04167981 */ /* 0x000964000c1e1520 */
.L_x_36:
[----:B------:R-:W-:Y:S05]  /*1ea0*/  BSYNC B0 ;  /* 0x0000000000007941 */ /* 0x000fea0003800000 */
.L_x_35:
[----:B0----5:R-:W-:Y:S01]  /*1eb0*/  IMAD.U32 R57, R22, 0x10000, RZ ;  /* 0x0001000016397824 */ /* 0x021fe200078e00ff */
[----:B------:R-:W-:Y:S01]  /*1ec0*/  ISETP.GT.AND P0, PT, R16, 0x8, P3 ;  /* 0x000000081000780c */ /* 0x000fe20001f04270 */
[----:B------:R-:W-:Y:S02]  /*1ed0*/  BSSY B0, `(.L_x_37) ;  /* 0x0000007000007945 */ /* 0x000fe40003800000 */
[----:B------:R-:W-:-:S04]  /*1ee0*/  FMUL R56, R57, R14 ;  /* 0x0000000e39387220 */ /* 0x000fc80000400000 */
[----:B------:R-:W-:-:S05]  /*1ef0*/  FFMA R56, R61, R0, R56 ;  /* 0x000000003d387223 */ /* 0x000fca0000000038 */
[----:B------:R-:W-:-:S05]  /*1f00*/  F2FP.BF16.F32.PACK_AB R56, RZ, R56 ;  /* 0x00000038ff38723e */ /* 0x000fca00000010ff */
[----:B------:R0:W-:Y:S01]  /*1f10*/  @P1 STG.E.U16 desc[UR12][R2.64+0x12], R56 ;  /* 0x0000123802001986 */ /* 0x0001e2000c10150c */
[----:B------:R-:W-:Y:S05]  /*1f20*/  @!P0 BRA `(.L_x_38) ;  /* 0x0000000000048947 */ /* 0x000fea0003800000 */
[----:B------:R0:W5:Y:S02]  /*1f30*/  LDG.E.LTC128B.U16 R22, desc[UR12][R12.64+0x10] ;  /* 0x0000100c0c167981 */ /* 0x000164000c1e1520 */
.L_x_38:
[----:B------:R-:W-:Y:S05]  /*1f40*/  BSYNC B0 ;  /* 0x0000000000007941 */ /* 0x000fea0003800000 */
.L_x_37:
[----:B-----5:R-:W-:Y:S01]  /*1f50*/  IMAD.U32 R57, R22, 0x10000, RZ ;  /* 0x0001000016397824 */ /* 0x020fe200078e00ff */
        /* <DEDUP_REMOVED lines=8> */
.L_x_40:
[----:B------:R-:W-:Y:S05]  /*1fe0*/  BSYNC B0 ;  /* 0x0000000000007941 */ /* 0x000fea0003800000 */
.L_x_39:
[----:B-----5:R-:W-:Y:S01]  /*1ff0*/  IMAD.U32 R59, R22, 0x10000, RZ ;  /* 0x00010000163b7824 */ /* 0x020fe200078e00ff */
[----:B------:R-:W-:Y:S01]  /*2000*/  ISETP.GT.AND P3, PT, R15, 0x10, PT ;  /* 0x000000100f00780c */ /* 0x000fe20003f64270 */
[C---:B0-----:R-:W-:Y:S01]  /*2010*/  IMAD.SHL.U32 R57, R17.reuse, 0x2, RZ ;  /* 0x0000000211397824 */ /* 0x041fe200078e00ff */
[----:B------:R-:W-:Y:S01]  /*2020*/  SHF.L.U64.HI R17, R17, 0x1, R18 ;  /* 0x0000000111117819 */ /* 0x000fe20000010212 */
[----:B------:R-:W-:Y:S01]  /*2030*/  FMUL R56, R59, R14 ;  /* 0x0000000e3b387220 */ /* 0x000fe20000400000 */
[----:B------:R-:W-:Y:S02]  /*2040*/  BSSY B0, `(.L_x_41) ;  /* 0x000000a000007945 */ /* 0x000fe40003800000 */
[----:B------:R-:W-:Y:S01]  /*2050*/  IADD3 R18, P0, P2, R57, R2, R23 ;  /* 0x0000000239127210 */ /* 0x000fe20007a1e017 */
[----:B------:R-:W-:Y:S01]  /*2060*/  FFMA R56, R63, R0, R56 ;  /* 0x000000003f387223 */ /* 0x000fe20000000038 */
[----:B------:R-:W-:Y:S02]  /*2070*/  P2R R23, PR, RZ, 0x8 ;  /* 0x00000008ff177803 */ /* 0x000fe40000000000 */
[----:B------:R-:W-:-:S02]  /*2080*/  IADD3.X R19, R17, R3, R19, P0, P2 ;  /* 0x0000000311137210 */ /* 0x000fc400007e4413 */
[----:B------:R-:W-:Y:S02]  /*2090*/  F2FP.BF16.F32.PACK_AB R56, RZ, R56 ;  /* 0x00000038ff38723e */ /* 0x000fe400000010ff */
[----:B------:R-:W-:-:S03]  /*20a0*/  ISETP.GT.AND P0, PT, R16, RZ, P3 ;  /* 0x000000ff1000720c */ /* 0x000fc60001f04270 */
[----:B------:R0:W-:Y:S10]  /*20b0*/  @P1 STG.E.U16 desc[UR12][R20.64+0x12], R56 ;  /* 0x0000123814001986 */ /* 0x0001f4000c10150c */
[----:B------:R-:W-:Y:S05]  /*20c0*/  @!P0 BRA `(.L_x_42) ;  /* 0x0000000000048947 */ /* 0x000fea0003800000 */
[----:B------:R0:W5:Y:S02]  /*20d0*/  LDG.E.LTC128B.U16 R22, desc[UR12][R4.64+0x20] ;  /* 0x0000200c04167981 */ /* 0x000164000c1e1520 */
.L_x_42:
[----:B------:R-:W-:Y:S05]  /*20e0*/  BSYNC B0 ;  /* 0x0000000000007941 */ /* 0x000fea0003800000 */
.L_x_41:
[----:B-----5:R-:W-:Y:S01]  /*20f0*/  IMAD.U32 R23, R22, 0x10000, RZ ;  /* 0x0001000016177824 */ /* 0x020fe200078e00ff */
[----:B------:R-:W-:Y:S01]  /*2100*/  ISETP.GT.AND P1, PT, R15, 0x11, PT ;  /* 0x000000110f00780c */ /* 0x000fe20003f24270 */
[----:B------:R-:W-:Y:S02]  /*2110*/  BSSY B0, `(.L_x_43) ;  /* 0x0000009000007945 */ /* 0x000fe40003800000 */
[----:B------:R-:W-:-:S04]  /*2120*/  FMUL R23, R23, R14 ;  /* 0x0000000e17177220 */ /* 0x000fc80000400000 */
[----:B------:R-:W-:-:S05]  /*2130*/  FFMA R23, R64, R0, R23 ;  /* 0x0000000040177223 */ /* 0x000fca0000000017 */
[----:B------:R-:W-:-:S05]  /*2140*/  F2FP.BF16.F32.PACK_AB R23, RZ, R23 ;  /* 0x00000017ff17723e */ /* 0x000fca00000010ff */
[----:B------:R1:W-:Y:S01]  /*2150*/  @P0 STG.E.U16 desc[UR12][R2.64+0x20], R23 ;  /* 0x0000201702000986 */ /* 0x0003e2000c10150c */
[----:B------:R-:W-:Y:S02]  /*2160*/  ISETP.GT.AND P0, PT, R16, RZ, P1 ;  /* 0x000000ff1000720c */ /* 0x000fe40000f04270 */
[----:B-1----:R-:W-:-:S11]  /*2170*/  P2R R23, PR, RZ, 0x2 ;  /* 0x00000002ff177803 */ /* 0x002fd60000000000 */
[----:B------:R-:W-:Y:S05]  /*2180*/  @!P0 BRA `(.L_x_44) ;  /* 0x0000000000048947 */ /* 0x000fea0003800000 */
[----:B------:R1:W5:Y:S02]  /*2190*/  LDG.E.LTC128B.U16 R22, desc[UR12][R4.64+0x22] ;  /* 0x0000220c04167981 */ /* 0x000364000c1e1520 */
.L_x_44:
[----:B------:R-:W-:Y:S05]  /*21a0*/  BSYNC B0 ;  /* 0x0000000000007941 */ /* 0x000fea0003800000 */
.L_x_43:
[----:B-----5:R-:W-:Y:S01]  /*21b0*/  IMAD.U32 R23, R22, 0x10000, RZ ;  /* 0x0001000016177824 */ /* 0x020fe200078e00ff */
[----:B------:R-:W-:Y:S03]  /*21c0*/  BSSY B0, `(.L_x_45) ;  /* 0x0000008000007945 */ /* 0x000fe60003800000 */
[----:B0-----:R-:W-:-:S04]  /*21d0*/  FMUL R56, R23, R14 ;  /* 0x0000000e17387220 */ /* 0x001fc80000400000 */
[----:B------:R-:W-:-:S05]  /*21e0*/  FFMA R56, R65, R0, R56 ;  /* 0x0000000041387223 */ /* 0x000fca0000000038 */
[----:B------:R-:W-:-:S05]  /*21f0*/  F2FP.BF16.F32.PACK_AB R56, RZ, R56 ;  /* 0x00000038ff38723e */ /* 0x000fca00000010ff */
[----:B------:R0:W-:Y:S01]  /*2200*/  @P0 STG.E.U16 desc[UR12][R2.64+0x22], R56 ;  /* 0x0000223802000986 */ /* 0x0001e2000c10150c */
[----:B------:R-:W-:-:S13]  /*2210*/  ISETP.GT.AND P0, PT, R16, 0x8, P3 ;  /* 0x000000081000780c */ /* 0x000fda0001f04270 */
[----:B0-----:R-:W-:Y:S05]  /*2220*/  @!P0 BRA `(.L_x_46) ;  /* 0x0000000000048947 */ /* 0x001fea0003800000 */
[----:B------:R0:W5:Y:S02]  /*2230*/  LDG.E.LTC128B.U16 R22, desc[UR12][R12.64+0x20] ;  /* 0x0000200c0c167981 */ /* 0x000164000c1e1520 */
.L_x_46:
[----:B------:R-:W-:Y:S05]  /*2240*/  BSYNC B0 ;  /* 0x0000000000007941 */ /* 0x000fea0003800000 */
.L_x_45:
[C---:B-----5:R-:W-:Y:S01]  /*2250*/  IMAD.U32 R23, R22.reuse, 0x10000, RZ ;  /* 0x0001000016177824 */ /* 0x060fe200078e00ff */
[----:B------:R-:W-:Y:S01]  /*2260*/  BSSY B0, `(.L_x_47) ;  /* 0x000000c000007945 */ /* 0x000fe20003800000 */
[----:B------:R-:W-:Y:S02]  /*2270*/  PRMT R56, R22, 0x7610, R56 ;  /* 0x0000761016387816 */ /* 0x000fe40000000038 */
[----:B------:R-:W-:-:S04]  /*2280*/  FMUL R23, R23, R14 ;  /* 0x0000000e17177220 */ /* 0x000fc80000400000 */
[----:B------:R-:W-:-:S05]  /*2290*/  FFMA R23, R66, R0, R23 ;  /* 0x0000000042177223 */ /* 0x000fca0000000017 */
[----:B------:R-:W-:-:S04]  /*22a0*/  F2FP.BF16.F32.PACK_AB R23, RZ, R23 ;  /* 0x00000017ff17723e */ /* 0x000fc800000010ff */
[----:B------:R-:W-:-:S05]  /*22b0*/  PRMT R58, R23, 0x7610, R58 ;  /* 0x00007610173a7816 */ /* 0x000fca000000003a */
[----:B------:R0:W-:Y:S01]  /*22c0*/  @P0 STG.E.U16 desc[UR12][R20.64+0x20], R58 ;  /* 0x0000203a14000986 */ /* 0x0001e2000c10150c */
[----:B------:R-:W-:-:S05]  /*22d0*/  IADD3 R59, P0, R6, 0x40, RZ ;  /* 0x00000040063b7810 */ /* 0x000fca0007f1e0ff */
[----:B------:R-:W-:Y:S01]  /*22e0*/  IMAD.X R23, RZ, RZ, R7, P0 ;  /* 0x000000ffff177224 */ /* 0x000fe200000e0607 */
[----:B------:R-:W-:-:S13]  /*22f0*/  ISETP.GT.AND P0, PT, R16, 0x8, P1 ;  /* 0x000000081000780c */ /* 0x000fda0000f04270 */
[----:B0-----:R-:W-:Y:S05]  /*2300*/  @!P0 BRA `(.L_x_48) ;  /* 0x0000000000048947 */ /* 0x001fea0003800000 */
[----:B------:R0:W5:Y:S02]  /*2310*/  LDG.E.LTC128B.U16 R56, desc[UR12][R12.64+0x22] ;  /* 0x0000220c0c387981 */ /* 0x000164000c1e1520 */
.L_x_48:
[----:B------:R-:W-:Y:S05]  /*2320*/  BSYNC B0 ;  /* 0x0000000000007941 */ /* 0x000fea0003800000 */
.L_x_47:
[----:B-----5:R-:W-:Y:S01]  /*2330*/  IMAD.U32 R7, R56, 0x10000, RZ ;  /* 0x0001000038077824 */ /* 0x020fe200078e00ff */
[----:B------:R-:W-:Y:S01]  /*2340*/  ISETP.GT.AND P2, PT, R15, 0x18, PT ;  /* 0x000000180f00780c */ /* 0x000fe20003f44270 */
[----:B------:R-:W-:Y:S01]  /*2350*/  IMAD.WIDE.U32 R10, R59, UR6, R10 ;  /* 0x000000063b0a7c25 */ /* 0x000fe2000f8e000a */
[----:B------:R-:W-:Y:S03]  /*2360*/  BSSY B0, `(.L_x_49) ;  /* 0x0000014000007945 */ /* 0x000fe60003800000 */
[----:B------:R-:W-:-:S04]  /*2370*/  FMUL R6, R7, R14 ;  /* 0x0000000e07067220 */ /* 0x000fc80000400000 */
[----:B------:R-:W-:-:S05]  /*2380*/  FFMA R6, R67, R0, R6 ;  /* 0x0000000043067223 */ /* 0x000fca0000000006 */
[----:B------:R-:W-:Y:S01]  /*2390*/  F2FP.BF16.F32.PACK_AB R7, RZ, R6 ;  /* 0x00000006ff07723e */ /* 0x000fe200000010ff */
[----:B------:R-:W-:Y:S02]  /*23a0*/  IMAD R6, R23, UR6, RZ ;  /* 0x0000000617067c24 */ /* 0x000fe4000f8e02ff */
[----:B------:R-:W-:Y:S01]  /*23b0*/  IMAD.WIDE.U32 R22, R59, UR6, R8 ;  /* 0x000000063b167c25 */ /* 0x000fe2000f8e0008 */
[----:B------:R-:W-:-:S03]  /*23c0*/  PRMT R58, R7, 0x7610, R58 ;  /* 0x00007610073a7816 */ /* 0x000fc6000000003a */
[----:B------:R-:W-:Y:S02]  /*23d0*/  IMAD R61, R59, UR7, R6 ;  /* 0x000000073b3d7c24 */ /* 0x000fe4000f8e0206 */
[----:B------:R0:W-:Y:S01]  /*23e0*/  @P0 STG.E.U16 desc[UR12][R20.64+0x22], R58 ;  /* 0x0000223a14000986 */ /* 0x0001e2000c10150c */
[----:B------:R-:W-:Y:S01]  /*23f0*/  LEA R6, P0, R22, UR8, 0x1 ;  /* 0x0000000816067c11 */ /* 0x000fe2000f8008ff */
[----:B------:R-:W-:-:S05]  /*2400*/  IMAD.IADD R7, R23, 0x1, R61 ;  /* 0x0000000117077824 */ /* 0x000fca00078e023d */
[----:B------:R-:W-:Y:S02]  /*2410*/  LEA.HI.X R7, R22, UR9, R7, 0x1, P0 ;  /* 0x0000000916077c11 */ /* 0x000fe400080f0c07 */
[----:B------:R-:W-:-:S04]  /*2420*/  IADD3 R10, P0, R8, R10, RZ ;  /* 0x0000000a080a7210 */ /* 0x000fc80007f1e0ff */
[----:B------:R-:W-:Y:S02]  /*2430*/  IADD3.X R9, R9, R61, R11, P0, !PT ;  /* 0x0000003d09097210 */ /* 0x000fe400007fe40b */
[----:B------:R-:W-:-:S04]  /*2440*/  LEA R8, P0, R10, UR8, 0x1 ;  /* 0x000000080a087c11 */ /* 0x000fc8000f8008ff */
[----:B------:R-:W-:Y:S02]  /*2450*/  LEA.HI.X R9, R10, UR9, R9, 0x1, P0 ;  /* 0x000000090a097c11 */ /* 0x000fe400080f0c09 */
[----:B------:R-:W-:Y:S02]  /*2460*/  ISETP.GT.AND P0, PT, R16, RZ, P2 ;  /* 0x000000ff1000720c */ /* 0x000fe40001704270 */
[----:B------:R-:W-:-:S11]  /*2470*/  P2R R10, PR, RZ, 0x4 ;  /* 0x00000004ff0a7803 */ /* 0x000fd60000000000 */
[----:B0-----:R-:W-:Y:S05]  /*2480*/  @!P0 BRA `(.L_x_50) ;  /* 0x0000000000048947 */ /* 0x001fea0003800000 */
[----:B------:R0:W5:Y:S02]  /*2490*/  LDG.E.LTC128B.U16 R56, desc[UR12][R4.64+0x30] ;  /* 0x0000300c04387981 */ /* 0x000164000c1e1520 */
.L_x_50:
[----:B------:R-:W-:Y:S05]  /*24a0*/  BSYNC B0 ;  /* 0x0000000000007941 */ /* 0x000fea0003800000 */
.L_x_49:
[----:B-----5:R-:W-:Y:S01]  /*24b0*/  IMAD.U32 R11, R56, 0x10000, RZ ;  /* 0x00010000380b7824 */ /* 0x020fe200078e00ff */
[----:B------:R-:W-:Y:S01]  /*24c0*/  ISETP.GT.AND P1, PT, R15, 0x19, PT ;  /* 0x000000190f00780c */ /* 0x000fe20003f24270 */
[----:B------:R-:W-:Y:S02]  /*24d0*/  BSSY B0, `(.L_x_51) ;  /* 0x0000009000007945 */ /* 0x000fe40003800000 */
[----:B------:R-:W-:Y:S01]  /*24e0*/  FMUL R11, R11, R14 ;  /* 0x0000000e0b0b7220 */ /* 0x000fe20000400000 */
[----:B------:R-:W-:-:S03]  /*24f0*/  P2R R10, PR, RZ, 0x2 ;  /* 0x00000002ff0a7803 */ /* 0x000fc60000000000 */
[----:B------:R-:W-:-:S05]  /*2500*/  FFMA R11, R68, R0, R11 ;  /* 0x00000000440b7223 */ /* 0x000fca000000000b */
[----:B------:R-:W-:-:S05]  /*2510*/  F2FP.BF16.F32.PACK_AB R11, RZ, R11 ;  /* 0x0000000bff0b723e */ /* 0x000fca00000010ff */
[----:B------:R0:W-:Y:S01]  /*2520*/  @P0 STG.E.U16 desc[UR12][R2.64+0x30], R11 ;  /* 0x0000300b02000986 */ /* 0x0001e2000c10150c */
[----:B------:R-:W-:-:S13]  /*2530*/  ISETP.GT.AND P0, PT, R16, RZ, P1 ;  /* 0x000000ff1000720c */ /* 0x000fda0000f04270 */
[----:B0-----:R-:W-:Y:S05]  /*2540*/  @!P0 BRA `(.L_x_52) ;  /* 0x0000000000048947 */ /* 0x001fea0003800000 */
[----:B------:R0:W5:Y:S02]  /*2550*/  LDG.E.LTC128B.U16 R56, desc[UR12][R4.64+0x32] ;  /* 0x0000320c04387981 */ /* 0x000164000c1e1520 */
.L_x_52:
[----:B------:R-:W-:Y:S05]  /*2560*/  BSYNC B0 ;  /* 0x0000000000007941 */ /* 0x000fea0003800000 */
.L_x_51:
[----:B-----5:R-:W-:Y:S01]  /*2570*/  IMAD.U32 R11, R56, 0x10000, RZ ;  /* 0x00010000380b7824 */ /* 0x020fe200078e00ff */
[----:B------:R-:W-:Y:S03]  /*2580*/  BSSY B0, `(.L_x_53) ;  /* 0x0000008000007945 */ /* 0x000fe60003800000 */
[----:B------:R-:W-:-:S04]  /*2590*/  FMUL R10, R11, R14 ;  /* 0x0000000e0b0a7220 */ /* 0x000fc80000400000 */
[----:B------:R-:W-:-:S05]  /*25a0*/  FFMA R10, R69, R0, R10 ;  /* 0x00000000450a7223 */ /* 0x000fca000000000a */
[----:B------:R-:W-:-:S05]  /*25b0*/  F2FP.BF16.F32.PACK_AB R10, RZ, R10 ;  /* 0x0000000aff0a723e */ /* 0x000fca00000010ff */
[----:B------:R0:W-:Y:S01]  /*25c0*/  @P0 STG.E.U16 desc[UR12][R2.64+0x32], R10 ;  /* 0x0000320a02000986 */ /* 0x0001e2000c10150c */
[----:B------:R-:W-:-:S13]  /*25d0*/  ISETP.GT.AND P0, PT, R16, 0x8, P2 ;  /* 0x000000081000780c */ /* 0x000fda0001704270 */
[----:B0-----:R-:W-:Y:S05]  /*25e0*/  @!P0 BRA `(.L_x_54) ;  /* 0x0000000000048947 */ /* 0x001fea0003800000 */
[----:B------:R0:W5:Y:S02]  /*25f0*/  LDG.E.LTC128B.U16 R56, desc[UR12][R12.64+0x30] ;  /* 0x0000300c0c387981 */ /* 0x000164000c1e1520 */
.L_x_54:
[----:B------:R-:W-:Y:S05]  /*2600*/  BSYNC B0 ;  /* 0x0000000000007941 */ /* 0x000fea0003800000 */
.L_x_53:
        /* <DEDUP_REMOVED lines=9> */
.L_x_56:
[----:B------:R-:W-:Y:S05]  /*26a0*/  BSYNC B0 ;  /* 0x0000000000007941 */ /* 0x000fea0003800000 */
.L_x_55:
        /* <DEDUP_REMOVED lines=11> */
.L_x_58:
[----:B------:R-:W-:Y:S05]  /*2760*/  BSYNC B0 ;  /* 0x0000000000007941 */ /* 0x000fea0003800000 */
.L_x_57:
        /* <DEDUP_REMOVED lines=11> */
.L_x_60:
[----:B------:R-:W-:Y:S05]  /*2820*/  BSYNC B0 ;  /* 0x0000000000007941 */ /* 0x000fea0003800000 */
.L_x_59:
        /* <DEDUP_REMOVED lines=9> */
.L_x_62:
[----:B------:R-:W-:Y:S05]  /*28c0*/  BSYNC B0 ;  /* 0x0000000000007941 */ /* 0x000fea0003800000 */
.L_x_61:
        /* <DEDUP_REMOVED lines=9> */
.L_x_64:
[----:B------:R-:W-:Y:S05]  /*2960*/  BSYNC B0 ;  /* 0x0000000000007941 */ /* 0x000fea0003800000 */
.L_x_63:
        /* <DEDUP_REMOVED lines=11> */
.L_x_66:
[----:B------:R-:W-:Y:S05]  /*2a20*/  BSYNC B0 ;  /* 0x0000000000007941 */ /* 0x000fea0003800000 */
.L_x_65:
[----:B-----5:R-:W-:Y:S01]  /*2a30*/  IMAD.U32 R11, R56, 0x10000, RZ ;  /* 0x00010000380b7824 */ /* 0x020fe200078e00ff */
[----:B------:R-:W-:Y:S01]  /*2a40*/  ISETP.GT.AND P4, PT, R15, 0x29, PT ;  /* 0x000000290f00780c */ /* 0x000fe20003f84270 */
[----:B------:R-:W-:Y:S02]  /*2a50*/  BSSY B0, `(.L_x_67) ;  /* 0x0000008000007945 */ /* 0x000fe40003800000 */
[----:B------:R-:W-:-:S04]  /*2a60*/  FMUL R11, R11, R14 ;  /* 0x0000000e0b0b7220 */ /* 0x000fc80000400000 */
[----:B------:R-:W-:-:S05]  /*2a70*/  FFMA R11, R76, R0, R11 ;  /* 0x000000004c0b7223 */ /* 0x000fca000000000b */
[----:B------:R-:W-:-:S05]  /*2a80*/  F2FP.BF16.F32.PACK_AB R11, RZ, R11 ;  /* 0x0000000bff0b723e */ /* 0x000fca00000010ff */
[----:B------:R0:W-:Y:S01]  /*2a90*/  @P0 STG.E.U16 desc[UR12][R2.64+0x50], R11 ;  /* 0x0000500b02000986 */ /* 0x0001e2000c10150c */
[----:B------:R-:W-:-:S13]  /*2aa0*/  ISETP.GT.AND P0, PT, R16, RZ, P4 ;  /* 0x000000ff1000720c */ /* 0x000fda0002704270 */
[----:B0-----:R-:W-:Y:S05]  /*2ab0*/  @!P0 BRA `(.L_x_68) ;  /* 0x0000000000048947 */ /* 0x001fea0003800000 */
[----:B------:R0:W5:Y:S02]  /*2ac0*/  LDG.E.LTC128B.U16 R56, desc[UR12][R4.64+0x52] ;  /* 0x0000520c04387981 */ /* 0x000164000c1e1520 */
.L_x_68:
[----:B------:R-:W-:Y:S05]  /*2ad0*/  BSYNC B0 ;  /* 0x0000000000007941 */ /* 0x000fea0003800000 */
.L_x_67:
        /* <DEDUP_REMOVED lines=9> */
.L_x_70:
[----:B------:R-:W-:Y:S05]  /*2b70*/  BSYNC B0 ;  /* 0x0000000000007941 */ /* 0x000fea0003800000 */
.L_x_69:
        /* <DEDUP_REMOVED lines=9> */
.L_x_72:
[----:B------:R-:W-:Y:S05]  /*2c10*/  BSYNC B0 ;  /* 0x0000000000007941 */ /* 0x000fea0003800000 */
.L_x_71:
        /* <DEDUP_REMOVED lines=10> */
.L_x_74:
[----:B------:R-:W-:Y:S05]  /*2cc0*/  BSYNC B0 ;  /* 0x0000000000007941 */ /* 0x000fea0003800000 */
.L_x_73:
        /* <DEDUP_REMOVED lines=10> */
.L_x_76:
[----:B------:R-:W-:Y:S05]  /*2d70*/  BSYNC B0 ;  /* 0x0000000000007941 */ /* 0x000fea0003800000 */
.L_x_75:
        /* <DEDUP_REMOVED lines=9> */
.L_x_78:
[----:B------:R-:W-:Y:S05]  /*2e10*/  BSYNC B0 ;  /* 0x0000000000007941 */ /* 0x000fea0003800000 */
.L_x_77:
        /* <DEDUP_REMOVED lines=9> */
.L_x_80:
[----:B------:R-:W-:Y:S05]  /*2eb0*/  BSYNC B0 ;  /* 0x0000000000007941 */ /* 0x000fea0003800000 */
.L_x_79:
        /* <DEDUP_REMOVED lines=10> */
.L_x_82:
[----:B------:R-:W-:Y:S05]  /*2f60*/  BSYNC B0 ;  /* 0x0000000000007941 */ /* 0x000fea0003800000 */
.L_x_81:
[----:B-----5:R-:W-:Y:S01]  /*2f70*/  IMAD.U32 R11, R56, 0x10000, RZ ;  /* 0x00010000380b7824 */ /* 0x020fe200078e00ff */
[----:B------:R-:W-:Y:S03]  /*2f80*/  BSSY B0, `(.L_x_83) ;  /* 0x000000d000007945 */ /* 0x000fe60003800000 */
[----:B------:R-:W-:-:S04]  /*2f90*/  FMUL R11, R11, R14 ;  /* 0x0000000e0b0b7220 */ /* 0x000fc80000400000 */
[----:B------:R-:W-:-:S05]  /*2fa0*/  FFMA R11, R84, R0, R11 ;  /* 0x00000000540b7223 */ /* 0x000fca000000000b */
[----:B------:R-:W-:-:S05]  /*2fb0*/  F2FP.BF16.F32.PACK_AB R11, RZ, R11 ;  /* 0x0000000bff0b723e */ /* 0x000fca00000010ff */
[----:B------:R1:W-:Y:S01]  /*2fc0*/  @P0 STG.E.U16 desc[UR12][R2.64+0x70], R11 ;  /* 0x0000700b02000986 */ /* 0x0003e2000c10150c */
[----:B------:R-:W-:-:S05]  /*2fd0*/  IADD3 R22, P0, R57, R20, RZ ;  /* 0x0000001439167210 */ /* 0x000fca0007f1e0ff */
[----:B------:R-:W-:Y:S01]  /*2fe0*/  IMAD.X R23, R17, 0x1, R21, P0 ;  /* 0x0000000111177824 */ /* 0x000fe200000e0615 */
[----:B------:R-:W-:-:S05]  /*2ff0*/  IADD3 R10, P0, R57, R2, RZ ;  /* 0x00000002390a7210 */ /* 0x000fca0007f1e0ff */
[----:B-1----:R-:W-:Y:S01]  /*3000*/  IMAD.X R11, R17, 0x1, R3, P0 ;  /* 0x00000001110b7824 */ /* 0x002fe200000e0603 */
[----:B------:R-:W-:-:S04]  /*3010*/  ISETP.GT.AND P0, PT, R15, 0x39, PT ;  /* 0x000000390f00780c */ /* 0x000fc80003f04270 */
[----:B------:R-:W-:-:S13]  /*3020*/  ISETP.GT.AND P5, PT, R16, RZ, P0 ;  /* 0x000000ff1000720c */ /* 0x000fda00007a4270 */
[----:B------:R-:W-:Y:S05]  /*3030*/  @!P5 BRA `(.L_x_84) ;  /* 0x000000000004d947 */ /* 0x000fea0003800000 */
[----:B------:R1:W5:Y:S02]  /*3040*/  LDG.E.LTC128B.U16 R56, desc[UR12][R4.64+0x72] ;  /* 0x0000720c04387981 */ /* 0x000364000c1e1520 */
.L_x_84:
[----:B------:R-:W-:Y:S05]  /*3050*/  BSYNC B0 ;  /* 0x0000000000007941 */ /* 0x000fea0003800000 */
.L_x_83:
[----:B01-345:R-:W-:Y:S01]  /*3060*/  IMAD.U32 R5, R56, 0x10000, RZ ;  /* 0x0001000038057824 */ /* 0x03bfe200078e00ff */
        /* <DEDUP_REMOVED lines=8> */
.L_x_86:
[----:B------:R-:W-:Y:S05]  /*30f0*/  BSYNC B0 ;  /* 0x0000000000007941 */ /* 0x000fea0003800000 */
.L_x_85:
[----:B-----5:R-:W-:Y:S01]  /*3100*/  IMAD.U32 R3, R56, 0x10000, RZ ;  /* 0x0001000038037824 */ /* 0x020fe200078e00ff */
[----:B------:R-:W-:Y:S03]  /*3110*/  BSSY B0, `(.L_x_87) ;  /* 0x0000008000007945 */ /* 0x000fe60003800000 */
[----:B------:R-:W-:-:S04]  /*3120*/  FMUL R3, R3, R14 ;  /* 0x0000000e03037220 */ /* 0x000fc80000400000 */
[----:B------:R-:W-:-:S05]  /*3130*/  FFMA R3, R86, R0, R3 ;  /* 0x0000000056037223 */ /* 0x000fca0000000003 */
[----:B------:R-:W-:-:S05]  /*3140*/  F2FP.BF16.F32.PACK_AB R3, RZ, R3 ;  /* 0x00000003ff03723e */ /* 0x000fca00000010ff */
[----:B------:R1:W-:Y:S01]  /*3150*/  @P5 STG.E.U16 desc[UR12][R20.64+0x70], R3 ;  /* 0x0000700314005986 */ /* 0x0003e2000c10150c */
[----:B------:R-:W-:-:S13]  /*3160*/  ISETP.GT.AND P5, PT, R16, 0x8, P0 ;  /* 0x000000081000780c */ /* 0x000fda00007a4270 */
[----:B-1----:R-:W-:Y:S05]  /*3170*/  @!P5 BRA `(.L_x_88) ;  /* 0x000000000004d947 */ /* 0x002fea0003800000 */
[----:B------:R1:W5:Y:S02]  /*3180*/  LDG.E.LTC128B.U16 R56, desc[UR12][R12.64+0x72] ;  /* 0x0000720c0c387981 */ /* 0x000364000c1e1520 */
.L_x_88:
[----:B------:R-:W-:Y:S05]  /*3190*/  BSYNC B0 ;  /* 0x0000000000007941 */ /* 0x000fea0003800000 */
.L_x_87:
[----:B-----5:R-:W-:-:S04]  /*31a0*/  IMAD.U32 R3, R56, 0x10000, RZ ;  /* 0x0001000038037824 */ /* 0x020fc800078e00ff */
[----:B------:R-:W-:-:S04]  /*31b0*/  FMUL R2, R3, R14 ;  /* 0x0000000e03027220 */ /* 0x000fc80000400000 */
[----:B------:R-:W-:-:S05]  /*31c0*/  FFMA R2, R87, R0, R2 ;  /* 0x0000000057027223 */ /* 0x000fca0000000002 */
[----:B------:R-:W-:-:S05]  /*31d0*/  F2FP.BF16.F32.PACK_AB R2, RZ, R2 ;  /* 0x00000002ff02723e */ /* 0x000fca00000010ff */
[----:B------:R3:W-:Y:S01]  /*31e0*/  @P5 STG.E.U16 desc[UR12][R20.64+0x72], R2 ;  /* 0x0000720214005986 */ /* 0x0007e2000c10150c */
[----:B------:R-:W-:-:S04]  /*31f0*/  ISETP.GT.AND P5, PT, R15, RZ, PT ;  /* 0x000000ff0f00720c */ /* 0x000fc80003fa4270 */
[----:B------:R-:W-:-:S13]  /*3200*/  ISETP.GT.AND P5, PT, R16, 0x40, P5 ;  /* 0x000000401000780c */ /* 0x000fda0002fa4270 */
[----:B------:R-:W4:Y:S01]  /*3210*/  @P5 LDG.E.LTC128B.U16 R56, desc[UR12][R6.64] ;  /* 0x0000000c06385981 */ /* 0x000f22000c1e1520 */
[----:B------:R-:W-:Y:S01]  /*3220*/  BSSY B0, `(.L_x_89) ;  /* 0x000000a000007945 */ /* 0x000fe20003800000 */
[----:B----4-:R-:W-:-:S04]  /*3230*/  IMAD.U32 R3, R56, 0x10000, RZ ;  /* 0x0001000038037824 */ /* 0x010fc800078e00ff */
[----:B------:R-:W-:-:S04]  /*3240*/  FMUL R3, R3, R14 ;  /* 0x0000000e03037220 */ /* 0x000fc80000400000 */
[----:B------:R-:W-:-:S05]  /*3250*/  FFMA R3, R24, R0, R3 ;  /* 0x0000000018037223 */ /* 0x000fca0000000003 */
[----:B------:R-:W-:-:S05]  /*3260*/  F2FP.BF16.F32.PACK_AB R3, RZ, R3 ;  /* 0x00000003ff03723e */ /* 0x000fca00000010ff */
[----:B------:R3:W-:Y:S01]  /*3270*/  @P5 STG.E.U16 desc[UR12][R10.64], R3 ;  /* 0x000000030a005986 */ /* 0x0007e2000c10150c */
[----:B------:R-:W-:-:S04]  /*3280*/  ISETP.GT.AND P5, PT, R15, 0x1, PT ;  /* 0x000000010f00780c */ /* 0x000fc80003fa4270 */
[----:B------:R-:W-:-:S13]  /*3290*/  ISETP.GT.AND P5, PT, R16, 0x40, P5 ;  /* 0x000000401000780c */ /* 0x000fda0002fa4270 */
[----:B---3--:R-:W-:Y:S05]  /*32a0*/  @!P5 BRA `(.L_x_90) ;  /* 0x000000000004d947 */ /* 0x008fea0003800000 */
[----:B------:R3:W5:Y:S02]  /*32b0*/  LDG.E.LTC128B.U16 R56, desc[UR12][R6.64+0x2] ;  /* 0x0000020c06387981 */ /* 0x000764000c1e1520 */
.L_x_90:
[----:B------:R-:W-:Y:S05]  /*32c0*/  BSYNC B0 ;  /* 0x0000000000007941 */ /* 0x000fea0003800000 */
.L_x_89:
[----:B-----5:R-:W-:Y:S01]  /*32d0*/  IMAD.U32 R3, R56, 0x10000, RZ ;  /* 0x0001000038037824 */ /* 0x020fe200078e00ff */
[----:B------:R-:W-:Y:S03]  /*32e0*/  BSSY B0, `(.L_x_91) ;  /* 0x000000c000007945 */ /* 0x000fe60003800000 */
[----:B------:R-:W-:Y:S01]  /*32f0*/  FMUL R2, R3, R14 ;  /* 0x0000000e03027220 */ /* 0x000fe20000400000 */
[----:B------:R-:W-:-:S03]  /*3300*/  @P5 IMAD.MOV.U32 R3, RZ, RZ, R11 ;  /* 0x000000ffff035224 */ /* 0x000fc600078e000b */
[----:B------:R-:W-:-:S05]  /*3310*/  FFMA R2, R25, R0, R2 ;  /* 0x0000000019027223 */ /* 0x000fca0000000002 */
[----:B------:R-:W-:-:S04]  /*3320*/  F2FP.BF16.F32.PACK_AB R2, RZ, R2 ;  /* 0x00000002ff02723e */ /* 0x000fc800000010ff */
[----:B------:R-:W-:Y:S01]  /*3330*/  PRMT R4, R2, 0x7610, R4 ;  /* 0x0000761002047816 */ /* 0x000fe20000000004 */
[----:B------:R-:W-:-:S05]  /*3340*/  @P5 IMAD.MOV.U32 R2, RZ, RZ, R10 ;  /* 0x000000ffff025224 */ /* 0x000fca00078e000a */
[----:B------:R4:W-:Y:S01]  /*3350*/  @P5 STG.E.U16 desc[UR12][R2.64+0x2], R4 ;  /* 0x0000020402005986 */ /* 0x0009e2000c10150c */
[----:B------:R-:W-:-:S04]  /*3360*/  ISETP.GT.AND P5, PT, R15, RZ, PT ;  /* 0x000000ff0f00720c */ /* 0x000fc80003fa4270 */
[----:B------:R-:W-:-:S13]  /*3370*/  ISETP.GT.AND P5, PT, R16, 0x48, P5 ;  /* 0x000000481000780c */ /* 0x000fda0002fa4270 */
[----:B----4-:R-:W-:Y:S05]  /*3380*/  @!P5 BRA `(.L_x_92) ;  /* 0x000000000004d947 */ /* 0x010fea0003800000 */
[----:B------:R4:W5:Y:S02]  /*3390*/  LDG.E.LTC128B.U16 R56, desc[UR12][R8.64] ;  /* 0x0000000c08387981 */ /* 0x000964000c1e1520 */
.L_x_92:
[----:B------:R-:W-:Y:S05]  /*33a0*/  BSYNC B0 ;  /* 0x0000000000007941 */ /* 0x000fea0003800000 */
.L_x_91:
[----:B-----5:R-:W-:Y:S01]  /*33b0*/  IMAD.U32 R3, R56, 0x10000, RZ ;  /* 0x0001000038037824 */ /* 0x020fe200078e00ff */
[----:B------:R-:W-:Y:S03]  /*33c0*/  BSSY B0, `(.L_x_93) ;  /* 0x0000009000007945 */ /* 0x000fe60003800000 */
[----:B------:R-:W-:-:S04]  /*33d0*/  FMUL R3, R3, R14 ;  /* 0x0000000e03037220 */ /* 0x000fc80000400000 */
[----:B------:R-:W-:-:S05]  /*33e0*/  FFMA R3, R26, R0, R3 ;  /* 0x000000001a037223 */ /* 0x000fca0000000003 */
[----:B------:R-:W-:-:S05]  /*33f0*/  F2FP.BF16.F32.PACK_AB R3, RZ, R3 ;  /* 0x00000003ff03723e */ /* 0x000fca00000010ff */
[----:B------:R0:W-:Y:S01]  /*3400*/  @P5 STG.E.U16 desc[UR12][R22.64], R3 ;  /* 0x0000000316005986 */ /* 0x0001e2000c10150c */
[----:B------:R-:W-:-:S04]  /*3410*/  ISETP.GT.AND P5, PT, R15, 0x1, PT ;  /* 0x000000010f00780c */ /* 0x000fc80003fa4270 */
[----:B------:R-:W-:-:S13]  /*3420*/  ISETP.GT.AND P5, PT, R16, 0x48, P5 ;  /* 0x000000481000780c */ /* 0x000fda0002fa4270 */
[----:B0-----:R-:W-:Y:S05]  /*3430*/  @!P5 BRA `(.L_x_94) ;  /* 0x000000000004d947 */ /* 0x001fea0003800000 */
[----:B------:R0:W5:Y:S02]  /*3440*/  LDG.E.LTC128B.U16 R56, desc[UR12][R8.64+0x2] ;  /* 0x0000020c08387981 */ /* 0x000164000c1e1520 */
.L_x_94:
[----:B------:R-:W-:Y:S05]  /*3450*/  BSYNC B0 ;  /* 0x0000000000007941 */ /* 0x000fea0003800000 */
.L_x_93:
        /* <DEDUP_REMOVED lines=10> */
.L_x_96:
[----:B------:R-:W-:Y:S05]  /*3500*/  BSYNC B0 ;  /* 0x0000000000007941 */ /* 0x000fea0003800000 */
.L_x_95:
[----:B-----5:R-:W-:Y:S01]  /*3510*/  IMAD.U32 R3, R56, 0x10000, RZ ;  /* 0x0001000038037824 */ /* 0x020fe200078e00ff */
[----:B------:R-:W-:Y:S01]  /*3520*/  BSSY B0, `(.L_x_97) ;  /* 0x000000c000007945 */ /* 0x000fe20003800000 */
[----:B------:R-:W-:Y:S02]  /*3530*/  @P5 IMAD.MOV.U32 R2, RZ, RZ, R10 ;  /* 0x000000ffff025224 */ /* 0x000fe400078e000a */
[----:B------:R-:W-:-:S04]  /*3540*/  FMUL R3, R3, R14 ;  /* 0x0000000e03037220 */ /* 0x000fc80000400000 */
[----:B------:R-:W-:-:S05]  /*3550*/  FFMA R3, R28, R0, R3 ;  /* 0x000000001c037223 */ /* 0x000fca0000000003 */
[----:B------:R-:W-:-:S04]  /*3560*/  F2FP.BF16.F32.PACK_AB R3, RZ, R3 ;  /* 0x00000003ff03723e */ /* 0x000fc800000010ff */
[----:B------:R-:W-:Y:S01]  /*3570*/  PRMT R4, R3, 0x7610, R4 ;  /* 0x0000761003047816 */ /* 0x000fe20000000004 */
[----:B------:R-:W-:-:S05]  /*3580*/  @P5 IMAD.MOV.U32 R3, RZ, RZ, R11 ;  /* 0x000000ffff035224 */ /* 0x000fca00078e000b */
[----:B------:R0:W-:Y:S01]  /*3590*/  @P5 STG.E.U16 desc[UR12][R2.64+0x10], R4 ;  /* 0x0000100402005986 */ /* 0x0001e2000c10150c */
[----:B------:R-:W-:-:S04]  /*35a0*/  ISETP.GT.AND P5, PT, R15, 0x9, PT ;  /* 0x000000090f00780c */ /* 0x000fc80003fa4270 */
[----:B------:R-:W-:-:S13]  /*35b0*/  ISETP.GT.AND P5, PT, R16, 0x40, P5 ;  /* 0x000000401000780c */ /* 0x000fda0002fa4270 */
[----:B0-----:R-:W-:Y:S05]  /*35c0*/  @!P5 BRA `(.L_x_98) ;  /* 0x000000000004d947 */ /* 0x001fea0003800000 */
[----:B------:R0:W5:Y:S02]  /*35d0*/  LDG.E.LTC128B.U16 R56, desc[UR12][R6.64+0x12] ;  /* 0x0000120c06387981 */ /* 0x000164000c1e1520 */
.L_x_98:
[----:B------:R-:W-:Y:S05]  /*35e0*/  BSYNC B0 ;  /* 0x0000000000007941 */ /* 0x000fea0003800000 */
.L_x_97:
        /* <DEDUP_REMOVED lines=13> */
.L_x_100:
[----:B------:R-:W-:Y:S05]  /*36c0*/  BSYNC B0 ;  /* 0x0000000000007941 */ /* 0x000fea0003800000 */
.L_x_99:
        /* <DEDUP_REMOVED lines=10> */
.L_x_102:
[----:B------:R-:W-:Y:S05]  /*3770*/  BSYNC B0 ;  /* 0x0000000000007941 */ /* 0x000fea0003800000 */
.L_x_101:
        /* <DEDUP_REMOVED lines=13> */
.L_x_104:
[----:B------:R-:W-:Y:S05]  /*3850*/  BSYNC B0 ;  /* 0x0000000000007941 */ /* 0x000fea0003800000 */
.L_x_103:
        /* <DEDUP_REMOVED lines=13> */
.L_x_106:
[----:B------:R-:W-:Y:S05]  /*3930*/  BSYNC B0 ;  /* 0x0000000000007941 */ /* 0x000fea0003800000 */
.L_x_105:
        /* <DEDUP_REMOVED lines=13> */
.L_x_108:
[----:B------:R-:W-:Y:S05]  /*3a10*/  BSYNC B0 ;  /* 0x0000000000007941 */ /* 0x000fea0003800000 */
.L_x_107:
        /* <DEDUP_REMOVED lines=13> */
.L_x_110:
[----:B------:R-:W-:Y:S05]  /*3af0*/  BSYNC B0 ;  /* 0x0000000000007941 */ /* 0x000fea0003800000 */
.L_x_109:
        /* <DEDUP_REMOVED lines=13> */
.L_x_112:
[----:B------:R-:W-:Y:S05]  /*3bd0*/  BSYNC B0 ;  /* 0x0000000000007941 */ /* 0x000fea0003800000 */
.L_x_111:
        /* <DEDUP_REMOVED lines=13> */
.L_x_114:
[----:B------:R-:W-:Y:S05]  /*3cb0*/  BSYNC B0 ;  /* 0x0000000000007941 */ /* 0x000fea0003800000 */
.L_x_113:
        /* <DEDUP_REMOVED lines=13> */
.L_x_116:
[----:B------:R-:W-:Y:S05]  /*3d90*/  BSYNC B0 ;  /* 0x0000000000007941 */ /* 0x000fea0003800000 */
.L_x_115:
        /* <DEDUP_REMOVED lines=13> */
.L_x_118:
[----:B------:R-:W-:Y:S05]  /*3e70*/  BSYNC B0 ;  /* 0x0000000000007941 */ /* 0x000fea0003800000 */
.L_x_117:
        /* <DEDUP_REMOVED lines=13> */
.L_x_120:
[----:B------:R-:W-:Y:S05]  /*3f50*/  BSYNC B0 ;  /* 0x0000000000007941 */ /* 0x000fea0003800000 */
.L_x_119:
        /* <DEDUP_REMOVED lines=13> */
.L_x_122:
[----:B------:R-:W-:Y:S05]  /*4030*/  BSYNC B0 ;  /* 0x0000000000007941 */ /* 0x000fea0003800000 */
.L_x_121:
        /* <DEDUP_REMOVED lines=13> */
.L_x_124:
[----:B------:R-:W-:Y:S05]  /*4110*/  BSYNC B0 ;  /* 0x0000000000007941 */ /* 0x000fea0003800000 */
.L_x_123:
        /* <DEDUP_REMOVED lines=13> */
.L_x_126:
[----:B------:R-:W-:Y:S05]  /*41f0*/  BSYNC B0 ;  /* 0x0000000000007941 */ /* 0x000fea0003800000 */
.L_x_125:
        /* <DEDUP_REMOVED lines=9> */
[----:B------:R-:W-:-:S13]  /*4290*/  ISETP.GT.AND P5, PT, R16, 0x40, P6 ;  /* 0x000000401000780c */ /* 0x000fda00037a4270 */
[----:B0-----:R-:W-:Y:S05]  /*42a0*/  @!P5 BRA `(.L_x_128) ;  /* 0x000000000004d947 */ /* 0x001fea0003800000 */
[----:B------:R0:W5:Y:S02]  /*42b0*/  LDG.E.LTC128B.U16 R56, desc[UR12][R6.64+0x50] ;  /* 0x0000500c06387981 */ /* 0x000164000c1e1520 */
.L_x_128:
[----:B------:R-:W-:Y:S05]  /*42c0*/  BSYNC B0 ;  /* 0x0000000000007941 */ /* 0x000fea0003800000 */
.L_x_127:
        /* <DEDUP_REMOVED lines=12> */
.L_x_130:
[----:B------:R-:W-:Y:S05]  /*4390*/  BSYNC B0 ;  /* 0x0000000000007941 */ /* 0x000fea0003800000 */
.L_x_129:
[----:B-----5:R-:W-:Y:S01]  /*43a0*/  IMAD.U32 R3, R56, 0x10000, RZ ;  /* 0x0001000038037824 */ /* 0x020fe200078e00ff */
[----:B------:R-:W-:Y:S01]  /*43b0*/  ISETP.GT.AND P6, PT, R16, 0x48, P6 ;  /* 0x000000481000780c */ /* 0x000fe200037c4270 */
[----:B------:R-:W-:Y:S02]  /*43c0*/  BSSY B0, `(.L_x_131) ;  /* 0x000000a000007945 */ /* 0x000fe40003800000 */
[----:B------:R-:W-:Y:S01]  /*43d0*/  FMUL R2, R3, R14 ;  /* 0x0000000e03027220 */ /* 0x000fe20000400000 */
[----:B------:R-:W-:-:S03]  /*43e0*/  @P5 IMAD.MOV.U32 R3, RZ, RZ, R11 ;  /* 0x000000ffff035224 */ /* 0x000fc600078e000b */
[----:B------:R-:W-:-:S05]  /*43f0*/  FFMA R2, R45, R0, R2 ;  /* 0x000000002d027223 */ /* 0x000fca0000000002 */
[----:B------:R-:W-:-:S04]  /*4400*/  F2FP.BF16.F32.PACK_AB R2, RZ, R2 ;  /* 0x00000002ff02723e */ /* 0x000fc800000010ff */
[----:B------:R-:W-:Y:S01]  /*4410*/  PRMT R4, R2, 0x7610, R4 ;  /* 0x0000761002047816 */ /* 0x000fe20000000004 */
[----:B------:R-:W-:-:S05]  /*4420*/  @P5 IMAD.MOV.U32 R2, RZ, RZ, R10 ;  /* 0x000000ffff025224 */ /* 0x000fca00078e000a */
[----:B------:R0:W-:Y:S01]  /*4430*/  @P5 STG.E.U16 desc[UR12][R2.64+0x52], R4 ;  /* 0x0000520402005986 */ /* 0x0001e2000c10150c */
[----:B------:R-:W-:Y:S05]  /*4440*/  @!P6 BRA `(.L_x_132) ;  /* 0x000000000004e947 */ /* 0x000fea0003800000 */
[----:B------:R0:W5:Y:S02]  /*4450*/  LDG.E.LTC128B.U16 R56, desc[UR12][R8.64+0x50] ;  /* 0x0000500c08387981 */ /* 0x000164000c1e1520 */
.L_x_132:
[----:B------:R-:W-:Y:S05]  /*4460*/  BSYNC B0 ;  /* 0x0000000000007941 */ /* 0x000fea0003800000 */
.L_x_131:
[----:B0----5:R-:W-:Y:S01]  /*4470*/  IMAD.U32 R3, R56, 0x10000, RZ ;  /* 0x0001000038037824 */ /* 0x021fe200078e00ff */
[----:B------:R-:W-:Y:S01]  /*4480*/  ISETP.GT.AND P4, PT, R16, 0x48, P4 ;  /* 0x000000481000780c */ /* 0x000fe20002784270 */
[----:B------:R-:W-:Y:S01]  /*4490*/  @P6 IMAD.MOV.U32 R2, RZ, RZ, R18 ;  /* 0x000000ffff026224 */ /* 0x000fe200078e0012 */
[----:B------:R-:W-:Y:S01]  /*44a0*/  BSSY B0, `(.L_x_133) ;  /* 0x0000009000007945 */ /* 0x000fe20003800000 */
[----:B------:R-:W-:-:S04]  /*44b0*/  FMUL R3, R3, R14 ;  /* 0x0000000e03037220 */ /* 0x000fc80000400000 */
[----:B------:R-:W-:-:S05]  /*44c0*/  FFMA R3, R46, R0, R3 ;  /* 0x000000002e037223 */ /* 0x000fca0000000003 */
[----:B------:R-:W-:-:S04]  /*44d0*/  F2FP.BF16.F32.PACK_AB R3, RZ, R3 ;  /* 0x00000003ff03723e */ /* 0x000fc800000010ff */
[----:B------:R-:W-:Y:S01]  /*44e0*/  PRMT R4, R3, 0x7610, R4 ;  /* 0x0000761003047816 */ /* 0x000fe20000000004 */
[----:B------:R-:W-:-:S05]  /*44f0*/  @P6 IMAD.MOV.U32 R3, RZ, RZ, R19 ;  /* 0x000000ffff036224 */ /* 0x000fca00078e0013 */
[----:B------:R0:W-:Y:S01]  /*4500*/  @P6 STG.E.U16 desc[UR12][R2.64+0x50], R4 ;  /* 0x0000500402006986 */ /* 0x0001e2000c10150c */
[----:B------:R-:W-:Y:S05]  /*4510*/  @!P4 BRA `(.L_x_134) ;  /* 0x000000000004c947 */ /* 0x000fea0003800000 */
[----:B------:R0:W5:Y:S02]  /*4520*/  LDG.E.LTC128B.U16 R56, desc[UR12][R8.64+0x52] ;  /* 0x0000520c08387981 */ /* 0x000164000c1e1520 */
.L_x_134:
[----:B------:R-:W-:Y:S05]  /*4530*/  BSYNC B0 ;  /* 0x0000000000007941 */ /* 0x000fea0003800000 */
.L_x_133:
[----:B0----5:R-:W-:Y:S01]  /*4540*/  IMAD.U32 R3, R56, 0x10000, RZ ;  /* 0x0001000038037824 */ /* 0x021fe200078e00ff */
        /* <DEDUP_REMOVED lines=11> */
.L_x_136:
[----:B------:R-:W-:Y:S05]  /*4600*/  BSYNC B0 ;  /* 0x0000000000007941 */ /* 0x000fea0003800000 */
.L_x_135:
        /* <DEDUP_REMOVED lines=12> */
.L_x_138:
[----:B------:R-:W-:Y:S05]  /*46d0*/  BSYNC B0 ;  /* 0x0000000000007941 */ /* 0x000fea0003800000 */
.L_x_137:
        /* <DEDUP_REMOVED lines=12> */
.L_x_140:
[----:B------:R-:W-:Y:S05]  /*47a0*/  BSYNC B0 ;  /* 0x0000000000007941 */ /* 0x000fea0003800000 */
.L_x_139:
        /* <DEDUP_REMOVED lines=12> */
.L_x_142:
[----:B------:R-:W-:Y:S05]  /*4870*/  BSYNC B0 ;  /* 0x0000000000007941 */ /* 0x000fea0003800000 */
.L_x_141:
        /* <DEDUP_REMOVED lines=12> */
.L_x_144:
[----:B------:R-:W-:Y:S05]  /*4940*/  BSYNC B0 ;  /* 0x0000000000007941 */ /* 0x000fea0003800000 */
.L_x_143:
        /* <DEDUP_REMOVED lines=12> */
.L_x_146:
[----:B------:R-:W-:Y:S05]  /*4a10*/  BSYNC B0 ;  /* 0x0000000000007941 */ /* 0x000fea0003800000 */
.L_x_145:
        /* <DEDUP_REMOVED lines=9> */
.L_x_148:
[----:B------:R-:W-:Y:S05]  /*4ab0*/  BSYNC B0 ;  /* 0x0000000000007941 */ /* 0x000fea0003800000 */
.L_x_147:
[----:B-----5:R-:W-:Y:S01]  /*4ac0*/  IMAD.U32 R3, R56, 0x10000, RZ ;  /* 0x0001000038037824 */ /* 0x020fe200078e00ff */
[----:B------:R-:W-:Y:S01]  /*4ad0*/  ISETP.GT.AND P0, PT, R16, 0x48, P0 ;  /* 0x000000481000780c */ /* 0x000fe20000704270 */
[----:B0-----:R-:W-:Y:S01]  /*4ae0*/  @P1 IMAD.MOV.U32 R2, RZ, RZ, R18 ;  /* 0x000000ffff021224 */ /* 0x001fe200078e0012 */
        /* <DEDUP_REMOVED lines=9> */
.L_x_150:
[----:B------:R-:W-:Y:S05]  /*4b80*/  BSYNC B0 ;  /* 0x0000000000007941 */ /* 0x000fea0003800000 */
.L_x_149:
[----:B0----5:R-:W-:-:S04]  /*4b90*/  IMAD.U32 R3, R56, 0x10000, RZ ;  /* 0x0001000038037824 */ /* 0x021fc800078e00ff */
[----:B------:R-:W-:-:S04]  /*4ba0*/  FMUL R14, R3, R14 ;  /* 0x0000000e030e7220 */ /* 0x000fc80000400000 */
[----:B------:R-:W-:Y:S01]  /*4bb0*/  FFMA R14, R55, R0, R14 ;  /* 0x00000000370e7223 */ /* 0x000fe2000000000e */
[----:B------:R-:W-:Y:S06]  /*4bc0*/  @!P0 EXIT ;  /* 0x000000000000894d */ /* 0x000fec0003800000 */
[----:B------:R-:W-:-:S05]  /*4bd0*/  F2FP.BF16.F32.PACK_AB R14, RZ, R14 ;  /* 0x0000000eff0e723e */ /* 0x000fca00000010ff */
[----:B------:R-:W-:Y:S01]  /*4be0*/  STG.E.U16 desc[UR12][R18.64+0x72], R14 ;  /* 0x0000720e12007986 */ /* 0x000fe2000c10150c */
[----:B------:R-:W-:Y:S05]  /*4bf0*/  EXIT ;  /* 0x000000000000794d */ /* 0x000fea0003800000 */
.L_x_28:
[----:B------:R-:W-:Y:S01]  /*4c00*/  ULDC.64 UR4, c[0x0][0x5c8] ;  /* 0x0001720000047ab9 */ /* 0x000fe20000000a00 */
[-C--:B------:R-:W-:Y:S01]  /*4c10*/  FMUL R56, R56, R0.reuse ;  /* 0x0000000038387220 */ /* 0x080fe20000400000 */
[----:B------:R-:W-:Y:S01]  /*4c20*/  LEA R2, P1, R10, UR4, 0x1 ;  /* 0x000000040a027c11 */ /* 0x000fe2000f8208ff */
[----:B------:R-:W-:Y:S01]  /*4c30*/  IMAD.SHL.U32 R7, R20, 0x2, RZ ;  /* 0x0000000214077824 */ /* 0x000fe200078e00ff */
[----:B------:R-:W-:Y:S01]  /*4c40*/  ISETP.GT.AND P6, PT, R15, 0x1, PT ;  /* 0x000000010f00780c */ /* 0x000fe20003fc4270 */
[----:B------:R-:W-:Y:S01]  /*4c50*/  FMUL R57, R57, R0 ;  /* 0x0000000039397220 */ /* 0x000fe20000400000 */
[----:B------:R-:W-:Y:S01]  /*4c60*/  F2FP.BF16.F32.PACK_AB R56, RZ, R56 ;  /* 0x00000038ff38723e */ /* 0x000fe200000010ff */
[-C--:B------:R-:W-:Y:S01]  /*4c70*/  FMUL R58, R58, R0.reuse ;  /* 0x000000003a3a7220 */ /* 0x080fe20000400000 */
[----:B------:R-:W-:Y:S01]  /*4c80*/  LEA.HI.X R3, R10, UR5, R13, 0x1, P1 ;  /* 0x000000050a037c11 */ /* 0x000fe200088f0c0d */
[-C--:B------:R-:W-:Y:S01]  /*4c90*/  FMUL R59, R59, R0.reuse ;  /* 0x000000003b3b7220 */ /* 0x080fe20000400000 */
[----:B------:R-:W-:Y:S01]  /*4ca0*/  ISETP.GT.AND P2, PT, R15, RZ, PT ;  /* 0x000000ff0f00720c */ /* 0x000fe20003f44270 */
[-C--:B------:R-:W-:Y:S01]  /*4cb0*/  FMUL R60, R60, R0.reuse ;  /* 0x000000003c3c7220 */ /* 0x080fe20000400000 */
[C---:B------:R-:W-:Y:S01]  /*4cc0*/  ISETP.GT.AND P1, PT, R16.reuse, RZ, P6 ;  /* 0x000000ff1000720c */ /* 0x040fe20003724270 */
[----:B------:R-:W-:Y:S01]  /*4cd0*/  @P0 STG.E.U16 desc[UR12][R2.64], R56 ;  /* 0x0000003802000986 */ /* 0x000fe2000c10150c */
[----:B------:R-:W-:Y:S01]  /*4ce0*/  ISETP.GT.AND P0, PT, R16, 0x8, P2 ;  /* 0x000000081000780c */ /* 0x000fe20001704270 */
[-C--:B------:R-:W-:Y:S01]  /*4cf0*/  FMUL R61, R61, R0.reuse ;  /* 0x000000003d3d7220 */ /* 0x080fe20000400000 */
[----:B------:R-:W-:Y:S01]  /*4d00*/  SHF.L.U64.HI R19, R20, 0x1, R19 ;  /* 0x0000000114137819 */ /* 0x000fe20000010213 */
[----:B------:R-:W-:Y:S01]  /*4d10*/  FMUL R62, R62, R0 ;  /* 0x000000003e3e7220 */ /* 0x000fe20000400000 */
[----:B------:R-:W-:Y:S01]  /*4d20*/  IADD3 R4, P3, R7, R2, RZ ;  /* 0x0000000207047210 */ /* 0x000fe20007f7e0ff */
[-C--:B------:R-:W-:Y:S01]  /*4d30*/  FMUL R63, R63, R0.reuse ;  /* 0x000000003f3f7220 */ /* 0x080fe20000400000 */
[----:B------:R-:W-:Y:S01]  /*4d40*/  F2FP.BF16.F32.PACK_AB R57, RZ, R57 ;  /* 0x00000039ff39723e */ /* 0x000fe200000010ff */
[----:B------:R-:W-:Y:S01]  /*4d50*/  FMUL R64, R64, R0 ;  /* 0x0000000040407220 */ /* 0x000fe20000400000 */
[----:B------:R-:W-:Y:S01]  /*4d60*/  F2FP.BF16.F32.PACK_AB R58, RZ, R58 ;  /* 0x0000003aff3a723e */ /* 0x000fe200000010ff */
[----:B------:R-:W-:Y:S01]  /*4d70*/  IMAD.X R5, R19, 0x1, R3, P3 ;  /* 0x0000000113057824 */ /* 0x000fe200018e0603 */
[C---:B------:R-:W-:Y:S01]  /*4d80*/  ISETP.GT.AND P5, PT, R15.reuse, 0x8, PT ;  /* 0x000000080f00780c */ /* 0x040fe20003fa4270 */
[----:B------:R-:W-:Y:S01]  /*4d90*/  @P1 STG.E.U16 desc[UR12][R2.64+0x2], R57 ;  /* 0x0000023902001986 */ /* 0x000fe2000c10150c */
[----:B------:R-:W-:Y:S01]  /*4da0*/  ISETP.GT.AND P4, PT, R15, 0x9, PT ;  /* 0x000000090f00780c */ /* 0x000fe20003f84270 */
[-C--:B------:R-:W-:Y:S01]  /*4db0*/  FMUL R65, R65, R0.reuse ;  /* 0x0000000041417220 */ /* 0x080fe20000400000 */
[C---:B------:R-:W-:Y:S01]  /*4dc0*/  ISETP.GT.AND P2, PT, R16.reuse, 0x8, P6 ;  /* 0x000000081000780c */ /* 0x040fe20003744270 */
[----:B------:R-:W-:Y:S01]  /*4dd0*/  @P0 STG.E.U16 desc[UR12][R4.64], R58 ;  /* 0x0000003a04000986 */ /* 0x000fe2000c10150c */
[----:B------:R-:W-:Y:S01]  /*4de0*/  ISETP.GT.AND P0, PT, R16, RZ, P5 ;  /* 0x000000ff1000720c */ /* 0x000fe20002f04270 */
[-C--:B------:R-:W-:Y:S01]  /*4df0*/  FMUL R66, R66, R0.reuse ;  /* 0x0000000042427220 */ /* 0x080fe20000400000 */
[----:B------:R-:W-:Y:S01]  /*4e00*/  ISETP.GT.AND P1, PT, R16, RZ, P4 ;  /* 0x000000ff1000720c */ /* 0x000fe20002724270 */
[-C--:B------:R-:W-:Y:S01]  /*4e10*/  FMUL R67, R67, R0.reuse ;  /* 0x0000000043437220 */ /* 0x080fe20000400000 */
[----:B------:R-:W-:Y:S01]  /*4e20*/  F2FP.BF16.F32.PACK_AB R59, RZ, R59 ;  /* 0x0000003bff3b723e */ /* 0x000fe200000010ff */
[----:B------:R-:W-:Y:S01]  /*4e30*/  FMUL R68, R68, R0 ;  /* 0x0000000044447220 */ /* 0x000fe20000400000 */
[----:B------:R-:W-:Y:S01]  /*4e40*/  F2FP.BF16.F32.PACK_AB R60, RZ, R60 ;  /* 0x0000003cff3c723e */ /* 0x000fe200000010ff */
[-C--:B------:R-:W-:Y:S01]  /*4e50*/  FMUL R69, R69, R0.reuse ;  /* 0x0000000045457220 */ /* 0x080fe20000400000 */
[----:B------:R-:W-:Y:S01]  /*4e60*/  F2FP.BF16.F32.PACK_AB R61, RZ, R61 ;  /* 0x0000003dff3d723e */ /* 0x000fe200000010ff */
[-C--:B------:R-:W-:Y:S01]  /*4e70*/  FMUL R70, R70, R0.reuse ;  /* 0x0000000046467220 */ /* 0x080fe20000400000 */
[C---:B------:R-:W-:Y:S01]  /*4e80*/  SHF.L.U64.HI R9, R17.reuse, 0x1, R18 ;  /* 0x0000000111097819 */ /* 0x040fe20000010212 */
[----:B------:R-:W-:Y:S01]  /*4e90*/  IMAD.SHL.U32 R17, R17, 0x2, RZ ;  /* 0x0000000211117824 */ /* 0x000fe200078e00ff */
[----:B------:R-:W-:Y:S01]  /*4ea0*/  @P2 STG.E.U16 desc[UR12][R4.64+0x2], R59 ;  /* 0x0000023b04002986 */ /* 0x000fe2000c10150c */
[----:B------:R-:W-:Y:S01]  /*4eb0*/  ISETP.GT.AND P2, PT, R16, 0x8, P5 ;  /* 0x000000081000780c */ /* 0x000fe20002f44270 */
[----:B------:R-:W-:Y:S01]  /*4ec0*/  FMUL R71, R71, R0 ;  /* 0x0000000047477220 */ /* 0x000fe20000400000 */
[----:B------:R-:W-:Y:S01]  /*4ed0*/  ISETP.GT.AND P3, PT, R15, 0x10, PT ;  /* 0x000000100f00780c */ /* 0x000fe20003f64270 */
[----:B------:R-:W-:Y:S01]  /*4ee0*/  @P0 STG.E.U16 desc[UR12][R2.64+0x10], R60 ;  /* 0x0000103c02000986 */ /* 0x000fe2000c10150c */
[----:B------:R-:W-:Y:S01]  /*4ef0*/  F2FP.BF16.F32.PACK_AB R62, RZ, R62 ;  /* 0x0000003eff3e723e */ /* 0x000fe200000010ff */
[----:B------:R-:W-:Y:S01]  /*4f00*/  FMUL R72, R72, R0 ;  /* 0x0000000048487220 */ /* 0x000fe20000400000 */
[----:B------:R-:W-:Y:S01]  /*4f10*/  F2FP.BF16.F32.PACK_AB R63, RZ, R63 ;  /* 0x0000003fff3f723e */ /* 0x000fe200000010ff */
[----:B------:R-:W-:Y:S01]  /*4f20*/  @P1 STG.E.U16 desc[UR12][R2.64+0x12], R61 ;  /* 0x0000123d02001986 */ /* 0x000fe2000c10150c */
[----:B------:R-:W-:Y:S01]  /*4f30*/  IADD3 R6, P0, P1, R17, R2, R7 ;  /* 0x0000000211067210 */ /* 0x000fe2000791e007 */
[----:B------:R-:W-:Y:S01]  /*4f40*/  FMUL R73, R73, R0 ;  /* 0x0000000049497220 */ /* 0x000fe20000400000 */
[----:B------:R-:W-:Y:S01]  /*4f50*/  F2FP.BF16.F32.PACK_AB R64, RZ, R64 ;  /* 0x00000040ff40723e */ /* 0x000fe200000010ff */
[-C--:B------:R-:W-:Y:S01]  /*4f60*/  FMUL R74, R74, R0.reuse ;  /* 0x000000004a4a7220 */ /* 0x080fe20000400000 */
[----:B------:R-:W-:Y:S01]  /*4f70*/  IADD3.X R7, R9, R3, R19, P0, P1 ;  /* 0x0000000309077210 */ /* 0x000fe200007e2413 */
[----:B------:R-:W-:Y:S01]  /*4f80*/  @P2 STG.E.U16 desc[UR12][R4.64+0x10], R62 ;  /* 0x0000103e04002986 */ /* 0x000fe2000c10150c */
[C---:B------:R-:W-:Y:S01]  /*4f90*/  ISETP.GT.AND P1, PT, R16.reuse, 0x8, P4 ;  /* 0x000000081000780c */ /* 0x040fe20002724270 */
[-C--:B------:R-:W-:Y:S01]  /*4fa0*/  FMUL R75, R75, R0.reuse ;  /* 0x000000004b4b7220 */ /* 0x080fe20000400000 */
[----:B------:R-:W-:Y:S01]  /*4fb0*/  ISETP.GT.AND P0, PT, R16, RZ, P3 ;  /* 0x000000ff1000720c */ /* 0x000fe20001f04270 */
[-C--:B------:R-:W-:Y:S01]  /*4fc0*/  FMUL R76, R76, R0.reuse ;  /* 0x000000004c4c7220 */ /* 0x080fe20000400000 */
[----:B------:R-:W-:Y:S01]  /*4fd0*/  ISETP.GT.AND P2, PT, R15, 0x11, PT ;  /* 0x000000110f00780c */ /* 0x000fe20003f44270 */
[-C--:B------:R-:W-:Y:S01]  /*4fe0*/  FMUL R77, R77, R0.reuse ;  /* 0x000000004d4d7220 */ /* 0x080fe20000400000 */
[----:B------:R-:W-:Y:S01]  /*4ff0*/  F2FP.BF16.F32.PACK_AB R65, RZ, R65 ;  /* 0x00000041ff41723e */ /* 0x000fe200000010ff */
[----:B------:R-:W-:Y:S01]  /*5000*/  FMUL R78, R78, R0 ;  /* 0x000000004e4e7220 */ /* 0x000fe20000400000 */
[----:B------:R-:W-:Y:S01]  /*5010*/  F2FP.BF16.F32.PACK_AB R66, RZ, R66 ;  /* 0x00000042ff42723e */ /* 0x000fe200000010ff */
[-C--:B------:R-:W-:Y:S01]  /*5020*/  FMUL R79, R79, R0.reuse ;  /* 0x000000004f4f7220 */ /* 0x080fe20000400000 */
[----:B------:R-:W-:Y:S01]  /*5030*/  F2FP.BF16.F32.PACK_AB R67, RZ, R67 ;  /* 0x00000043ff43723e */ /* 0x000fe200000010ff */
[----:B------:R-:W-:Y:S01]  /*5040*/  FMUL R80, R80, R0 ;  /* 0x0000000050507220 */ /* 0x000fe20000400000 */
[----:B------:R-:W-:Y:S01]  /*5050*/  F2FP.BF16.F32.PACK_AB R68, RZ, R68 ;  /* 0x00000044ff44723e */ /* 0x000fe200000010ff */
[----:B------:R-:W-:Y:S01]  /*5060*/  @P1 STG.E.U16 desc[UR12][R4.64+0x12], R63 ;  /* 0x0000123f04001986 */ /* 0x000fe2000c10150c */
[----:B------:R-:W-:Y:S01]  /*5070*/  ISETP.GT.AND P1, PT, R15, 0x19, PT ;  /* 0x000000190f00780c */ /* 0x000fe20003f24270 */
[-C--:B------:R-:W-:Y:S01]  /*5080*/  FMUL R81, R81, R0.reuse ;  /* 0x0000000051517220 */ /* 0x080fe20000400000 */
[----:B------:R-:W-:Y:S01]  /*5090*/  F2FP.BF16.F32.PACK_AB R69, RZ, R69 ;  /* 0x00000045ff45723e */ /* 0x000fe200000010ff */
[----:B------:R-:W-:Y:S01]  /*50a0*/  @P0 STG.E.U16 desc[UR12][R2.64+0x20], R64 ;  /* 0x0000204002000986 */ /* 0x000fe2000c10150c */
[----:B------:R-:W-:Y:S01]  /*50b0*/  ISETP.GT.AND P0, PT, R16, RZ, P2 ;  /* 0x000000ff1000720c */ /* 0x000fe20001704270 */
[----:B------:R-:W-:Y:S01]  /*50c0*/  FMUL R82, R82, R0 ;  /* 0x0000000052527220 */ /* 0x000fe20000400000 */
[----:B------:R-:W-:Y:S01]  /*50d0*/  F2FP.BF16.F32.PACK_AB R70, RZ, R70 ;  /* 0x00000046ff46723e */ /* 0x000fe200000010ff */
        /* <DEDUP_REMOVED lines=10> */
[----:B------:R-:W-:Y:S01]  /*5180*/  @P0 STG.E.U16 desc[UR12][R2.64+0x22], R65 ;  /* 0x0000224102000986 */ /* 0x000fe2000c10150c */
[----:B------:R-:W-:Y:S01]  /*5190*/  ISETP.GT.AND P0, PT, R16, 0x8, P3 ;  /* 0x000000081000780c */ /* 0x000fe20001f04270 */
[-C--:B------:R-:W-:Y:S01]  /*51a0*/  FMUL R24, R24, R0.reuse ;  /* 0x0000000018187220 */ /* 0x080fe20000400000 */
[----:B------:R-:W-:Y:S01]  /*51b0*/  ISETP.GT.AND P5, PT, R15, 0x28, PT ;  /* 0x000000280f00780c */ /* 0x000fe20003fa4270 */
        /* <DEDUP_REMOVED lines=8> */
[-C--:B------:R-:W-:Y:S01]  /*5240*/  FMUL R29, R29, R0.reuse ;  /* 0x000000001d1d7220 */ /* 0x080fe20000400000 */
[C---:B------:R-:W-:Y:S01]  /*5250*/  ISETP.GT.AND P4, PT, R15.reuse, 0x30, PT ;  /* 0x000000300f00780c */ /* 0x040fe20003f84270 */
[----:B------:R-:W-:Y:S01]  /*5260*/  @P0 STG.E.U16 desc[UR12][R4.64+0x20], R66 ;  /* 0x0000204204000986 */ /* 0x000fe2000c10150c */
[----:B------:R-:W-:Y:S01]  /*5270*/  ISETP.GT.AND P0, PT, R16, 0x8, P2 ;  /* 0x000000081000780c */ /* 0x000fe20001704270 */
[-C--:B------:R-:W-:Y:S01]  /*5280*/  FMUL R30, R30, R0.reuse ;  /* 0x000000001e1e7220 */ /* 0x080fe20000400000 */
[----:B------:R-:W-:Y:S01]  /*5290*/  ISETP.GT.AND P2, PT, R15, 0x18, PT ;  /* 0x000000180f00780c */ /* 0x000fe20003f44270 */
[----:B------:R-:W-:Y:S01]  /*52a0*/  FMUL R31, R31, R0 ;  /* 0x000000001f1f7220 */ /* 0x000fe20000400000 */
[----:B------:R-:W-:Y:S01]  /*52b0*/  F2FP.BF16.F32.PACK_AB R80, RZ, R80 ;  /* 0x00000050ff50723e */ /* 0x000fe200000010ff */
        /* <DEDUP_REMOVED lines=8> */
[----:B------:R-:W-:Y:S01]  /*5340*/  @P0 STG.E.U16 desc[UR12][R4.64+0x22], R67 ;  /* 0x0000224304000986 */ /* 0x000fe2000c10150c */
[----:B------:R-:W-:Y:S01]  /*5350*/  ISETP.GT.AND P0, PT, R16, RZ, P2 ;  /* 0x000000ff1000720c */ /* 0x000fe20001704270 */
[----:B------:R-:W-:Y:S01]  /*5360*/  FMUL R36, R36, R0 ;  /* 0x0000000024247220 */ /* 0x000fe20000400000 */
[----:B------:R-:W-:Y:S01]  /*5370*/  F2FP.BF16.F32.PACK_AB R84, RZ, R84 ;  /* 0x00000054ff54723e */ /* 0x000fe200000010ff */
[-C--:B------:R-:W-:Y:S01]  /*5380*/  FMUL R37, R37, R0.reuse ;  /* 0x0000000025257220 */ /* 0x080fe20000400000 */
[----:B------:R-:W-:Y:S01]  /*5390*/  P2R R12, PR, RZ, 0x20 ;  /* 0x00000020ff0c7803 */ /* 0x000fe20000000000 */
        /* <DEDUP_REMOVED lines=9> */
[----:B------:R-:W-:Y:S01]  /*5430*/  ISETP.GT.AND P0, PT, R16, RZ, P1 ;  /* 0x000000ff1000720c */ /* 0x000fe20000f04270 */
        /* <DEDUP_REMOVED lines=13> */
[----:B------:R-:W-:Y:S01]  /*5510*/  ISETP.GT.AND P0, PT, R16, 0x8, P2 ;  /* 0x000000081000780c */ /* 0x000fe20001704270 */
        /* <DEDUP_REMOVED lines=17> */
[----:B------:R-:W-:-:S02]  /*5630*/  F2FP.BF16.F32.PACK_AB R36, RZ, R36 ;  /* 0x00000024ff24723e */ /* 0x000fc400000010ff */
[----:B------:R-:W-:Y:S02]  /*5640*/  F2FP.BF16.F32.PACK_AB R37, RZ, R37 ;  /* 0x00000025ff25723e */ /* 0x000fe400000010ff */
[----:B------:R-:W-:Y:S02]  /*5650*/  F2FP.BF16.F32.PACK_AB R38, RZ, R38 ;  /* 0x00000026ff26723e */ /* 0x000fe400000010ff */
[----:B------:R-:W-:Y:S02]  /*5660*/  F2FP.BF16.F32.PACK_AB R39, RZ, R39 ;  /* 0x00000027ff27723e */ /* 0x000fe400000010ff */
[----:B------:R-:W-:Y:S01]  /*5670*/  F2FP.BF16.F32.PACK_AB R40, RZ, R40 ;  /* 0x00000028ff28723e */ /* 0x000fe200000010ff */
[----:B------:R-:W-:Y:S01]  /*5680*/  @P0 STG.E.U16 desc[UR12][R4.64+0x32], R71 ;  /* 0x0000324704000986 */ /* 0x000fe2000c10150c */
[----:B------:R-:W-:Y:S02]  /*5690*/  ISETP.GT.AND P0, PT, R16, RZ, P2 ;  /* 0x000000ff1000720c */ /* 0x000fe40001704270 */
[----:B------:R-:W-:-:S02]  /*56a0*/  F2FP.BF16.F32.PACK_AB R41, RZ, R41 ;  /* 0x00000029ff29723e */ /* 0x000fc400000010ff */
[----:B------:R-:W-:Y:S02]  /*56b0*/  F2FP.BF16.F32.PACK_AB R42, RZ, R42 ;  /* 0x0000002aff2a723e */ /* 0x000fe400000010ff */
[----:B------:R-:W-:Y:S02]  /*56c0*/  F2FP.BF16.F32.PACK_AB R43, RZ, R43 ;  /* 0x0000002bff2b723e */ /* 0x000fe400000010ff */
[----:B------:R-:W-:Y:S02]  /*56d0*/  F2FP.BF16.F32.PACK_AB R44, RZ, R44 ;  /* 0x0000002cff2c723e */ /* 0x000fe400000010ff */
[----:B------:R-:W-:Y:S02]  /*56e0*/  F2FP.BF16.F32.PACK_AB R45, RZ, R45 ;  /* 0x0000002dff2d723e */ /* 0x000fe400000010ff */
[----:B------:R-:W-:Y:S01]  /*56f0*/  F2FP.BF16.F32.PACK_AB R46, RZ, R46 ;  /* 0x0000002eff2e723e */ /* 0x000fe200000010ff */
[----:B------:R-:W-:Y:S01]  /*5700*/  @P0 STG.E.U16 desc[UR12][R2.64+0x40], R72 ;  /* 0x0000404802000986 */ /* 0x000fe2000c10150c */
[----:B------:R-:W-:-:S02]  /*5710*/  ISETP.GT.AND P0, PT, R16, RZ, P1 ;  /* 0x000000ff1000720c */ /* 0x000fc40000f04270 */
[----:B------:R-:W-:Y:S02]  /*5720*/  F2FP.BF16.F32.PACK_AB R47, RZ, R47 ;  /* 0x0000002fff2f723e */ /* 0x000fe400000010ff */
[----:B------:R-:W-:Y:S02]  /*5730*/  F2FP.BF16.F32.PACK_AB R48, RZ, R48 ;  /* 0x00000030ff30723e */ /* 0x000fe400000010ff */
[----:B------:R-:W-:Y:S02]  /*5740*/  F2FP.BF16.F32.PACK_AB R49, RZ, R49 ;  /* 0x00000031ff31723e */ /* 0x000fe400000010ff */
[----:B------:R-:W-:Y:S02]  /*5750*/  F2FP.BF16.F32.PACK_AB R50, RZ, R50 ;  /* 0x00000032ff32723e */ /* 0x000fe400000010ff */
[----:B------:R-:W-:Y:S02]  /*5760*/  F2FP.BF16.F32.PACK_AB R51, RZ, R51 ;  /* 0x00000033ff33723e */ /* 0x000fe400000010ff */
[----:B------:R-:W-:Y:S01]  /*5770*/  F2FP.BF16.F32.PACK_AB R52, RZ, R52 ;  /* 0x00000034ff34723e */ /* 0x000fe200000010ff */
[----:B------:R-:W-:Y:S01]  /*5780*/  @P0 STG.E.U16 desc[UR12][R2.64+0x42], R73 ;  /* 0x0000424902000986 */ /* 0x000fe2000c10150c */
[----:B------:R-:W-:-:S02]  /*5790*/  ISETP.GT.AND P0, PT, R16, 0x8, P2 ;  /* 0x000000081000780c */ /* 0x000fc40001704270 */
[----:B------:R-:W-:Y:S02]  /*57a0*/  ISETP.GT.AND P2, PT, R15, 0x38, PT ;  /* 0x000000380f00780c */ /* 0x000fe40003f44270 */
[----:B------:R-:W-:Y:S02]  /*57b0*/  F2FP.BF16.F32.PACK_AB R53, RZ, R53 ;  /* 0x00000035ff35723e */ /* 0x000fe400000010ff */
[----:B------:R-:W-:-:S07]  /*57c0*/  F2FP.BF16.F32.PACK_AB R54, RZ, R54 ;  /* 0x00000036ff36723e */ /* 0x000fce00000010ff */
[----:B------:R-:W-:Y:S01]  /*57d0*/  @P0 STG.E.U16 desc[UR12][R4.64+0x40], R74 ;  /* 0x0000404a04000986 */ /* 0x000fe2000c10150c */
[----:B------:R-:W-:-:S13]  /*57e0*/  ISETP.GT.AND P0, PT, R16, 0x8, P1 ;  /* 0x000000081000780c */ /* 0x000fda0000f04270 */
[----:B------:R-:W-:Y:S01]  /*57f0*/  @P0 STG.E.U16 desc[UR12][R4.64+0x42], R75 ;  /* 0x0000424b04000986 */ /* 0x000fe2000c10150c */
[----:B------:R-:W-:-:S13]  /*5800*/  ISETP.GT.AND P0, PT, R16, RZ, P5 ;  /* 0x000000ff1000720c */ /* 0x000fda0002f04270 */
[----:B------:R-:W-:Y:S01]  /*5810*/  @P0 STG.E.U16 desc[UR12][R2.64+0x50], R76 ;  /* 0x0000504c02000986 */ /* 0x000fe2000c10150c */
[----:B------:R-:W-:-:S04]  /*5820*/  ISETP.GT.AND P0, PT, R15, 0x29, PT ;  /* 0x000000290f00780c */ /* 0x000fc80003f04270 */
[----:B------:R-:W-:Y:S02]  /*5830*/  ISETP.GT.AND P1, PT, R16, RZ, P0 ;  /* 0x000000ff1000720c */ /* 0x000fe40000724270 */
[----:B------:R-:W-:-:S11]  /*5840*/  P2R R13, PR, RZ, 0x1 ;  /* 0x00000001ff0d7803 */ /* 0x000fd60000000000 */
[----:B------:R-:W-:Y:S01]  /*5850*/  @P1 STG.E.U16 desc[UR12][R2.64+0x52], R77 ;  /* 0x0000524d02001986 */ /* 0x000fe2000c10150c */
[----:B------:R-:W-:-:S13]  /*5860*/  ISETP.GT.AND P1, PT, R16, 0x8, P5 ;  /* 0x000000081000780c */ /* 0x000fda0002f24270 */
[----:B------:R-:W-:Y:S01]  /*5870*/  @P1 STG.E.U16 desc[UR12][R4.64+0x50], R78 ;  /* 0x0000504e04001986 */ /* 0x000fe2000c10150c */
[C---:B------:R-:W-:Y:S02]  /*5880*/  ISETP.GT.AND P1, PT, R16.reuse, 0x8, P0 ;  /* 0x000000081000780c */ /* 0x040fe40000724270 */
[----:B------:R-:W-:-:S11]  /*5890*/  ISETP.GT.AND P0, PT, R16, 0x8, P2 ;  /* 0x000000081000780c */ /* 0x000fd60001704270 */
[----:B------:R-:W-:Y:S01]  /*58a0*/  @P1 STG.E.U16 desc[UR12][R4.64+0x52], R79 ;  /* 0x0000524f04001986 */ /* 0x000fe2000c10150c */
[----:B------:R-:W-:-:S13]  /*58b0*/  ISETP.GT.AND P1, PT, R16, RZ, P4 ;  /* 0x000000ff1000720c */ /* 0x000fda0002724270 */
[----:B------:R-:W-:Y:S01]  /*58c0*/  @P1 STG.E.U16 desc[UR12][R2.64+0x60], R80 ;  /* 0x0000605002001986 */ /* 0x000fe2000c10150c */
[----:B------:R-:W-:-:S13]  /*58d0*/  ISETP.GT.AND P1, PT, R16, RZ, P3 ;  /* 0x000000ff1000720c */ /* 0x000fda0001f24270 */
[----:B------:R-:W-:Y:S01]  /*58e0*/  @P1 STG.E.U16 desc[UR12][R2.64+0x62], R81 ;  /* 0x0000625102001986 */ /* 0x000fe2000c10150c */
[----:B------:R-:W-:-:S13]  /*58f0*/  ISETP.GT.AND P1, PT, R16, 0x8, P4 ;  /* 0x000000081000780c */ /* 0x000fda0002724270 */
[----:B------:R-:W-:Y:S01]  /*5900*/  @P1 STG.E.U16 desc[UR12][R4.64+0x60], R82 ;  /* 0x0000605204001986 */ /* 0x000fe2000c10150c */
[----:B------:R-:W-:-:S13]  /*5910*/  ISETP.GT.AND P1, PT, R16, 0x8, P3 ;  /* 0x000000081000780c */ /* 0x000fda0001f24270 */
[----:B------:R-:W-:Y:S01]  /*5920*/  @P1 STG.E.U16 desc[UR12][R4.64+0x62], R83 ;  /* 0x0000625304001986 */ /* 0x000fe2000c10150c */
[----:B------:R-:W-:-:S05]  /*5930*/  IADD3 R10, P1, R17, R4, RZ ;  /* 0x00000004110a7210 */ /* 0x000fca0007f3e0ff */
[----:B------:R-:W-:Y:S01]  /*5940*/  IMAD.X R11, R9, 0x1, R5, P1 ;  /* 0x00000001090b7824 */ /* 0x000fe200008e0605 */
[----:B------:R-:W-:-:S13]  /*5950*/  ISETP.GT.AND P1, PT, R16, RZ, P2 ;  /* 0x000000ff1000720c */ /* 0x000fda0001724270 */
[----:B------:R-:W-:Y:S01]  /*5960*/  @P1 STG.E.U16 desc[UR12][R2.64+0x70], R84 ;  /* 0x0000705402001986 */ /* 0x000fe2000c10150c */
[----:B------:R-:W-:-:S05]  /*5970*/  IADD3 R8, P1, R17, R2, RZ ;  /* 0x0000000211087210 */ /* 0x000fca0007f3e0ff */
[----:B------:R-:W-:Y:S01]  /*5980*/  IMAD.X R9, R9, 0x1, R3, P1 ;  /* 0x0000000109097824 */ /* 0x000fe200008e0603 */
[----:B------:R-:W-:-:S04]  /*5990*/  ISETP.GT.AND P1, PT, R15, 0x39, PT ;  /* 0x000000390f00780c */ /* 0x000fc80003f24270 */
[----:B------:R-:W-:-:S13]  /*59a0*/  ISETP.GT.AND P5, PT, R16, RZ, P1 ;  /* 0x000000ff1000720c */ /* 0x000fda0000fa4270 */
[----:B------:R0:W-:Y:S01]  /*59b0*/  @P5 STG.E.U16 desc[UR12][R2.64+0x72], R85 ;  /* 0x0000725502005986 */ /* 0x0001e2000c10150c */
[----:B------:R-:W-:-:S03]  /*59c0*/  ISETP.GT.AND P5, PT, R15, RZ, PT ;  /* 0x000000ff0f00720c */ /* 0x000fc60003fa4270 */
[----:B------:R-:W-:Y:S01]  /*59d0*/  @P0 STG.E.U16 desc[UR12][R4.64+0x70], R86 ;  /* 0x0000705604000986 */ /* 0x000fe2000c10150c */
[----:B------:R-:W-:-:S13]  /*59e0*/  ISETP.GT.AND P0, PT, R16, 0x8, P1 ;  /* 0x000000081000780c */ /* 0x000fda0000f04270 */
[----:B------:R-:W-:Y:S01]  /*59f0*/  @P0 STG.E.U16 desc[UR12][R4.64+0x72], R87 ;  /* 0x0000725704000986 */ /* 0x000fe2000c10150c */
[C---:B------:R-:W-:Y:S02]  /*5a00*/  ISETP.GT.AND P0, PT, R16.reuse, 0x40, P5 ;  /* 0x000000401000780c */ /* 0x040fe40002f04270 */
[----:B------:R-:W-:-:S11]  /*5a10*/  ISETP.GT.AND P5, PT, R16, 0x48, P5 ;  /* 0x000000481000780c */ /* 0x000fd60002fa4270 */
[----:B------:R-:W-:Y:S01]  /*5a20*/  @P0 STG.E.U16 desc[UR12][R8.64], R24 ;  /* 0x0000001808000986 */ /* 0x000fe2000c10150c */
[C---:B------:R-:W-:Y:S02]  /*5a30*/  ISETP.GT.AND P0, PT, R16.reuse, 0x40, P6 ;  /* 0x000000401000780c */ /* 0x040fe40003704270 */
[----:B------:R-:W-:-:S11]  /*5a40*/  ISETP.GT.AND P6, PT, R16, 0x48, P6 ;  /* 0x000000481000780c */ /* 0x000fd600037c4270 */
[----:B0-----:R-:W-:Y:S02]  /*5a50*/  @P0 IMAD.MOV.U32 R2, RZ, RZ, R8 ;  /* 0x000000ffff020224 */ /* 0x001fe400078e0008 */
[----:B------:R-:W-:-:S05]  /*5a60*/  @P0 IMAD.MOV.U32 R3, RZ, RZ, R9 ;  /* 0x000000ffff030224 */ /* 0x000fca00078e0009 */
[----:B------:R0:W-:Y:S01]  /*5a70*/  @P0 STG.E.U16 desc[UR12][R2.64+0x2], R25 ;  /* 0x0000021902000986 */ /* 0x0001e2000c10150c */
[----:B------:R-:W-:-:S03]  /*5a80*/  ISETP.NE.AND P0, PT, R13, RZ, PT ;  /* 0x000000ff0d00720c */ /* 0x000fc60003f05270 */
[----:B------:R-:W-:Y:S01]  /*5a90*/  @P5 STG.E.U16 desc[UR12][R10.64], R26 ;  /* 0x0000001a0a005986 */ /* 0x000fe2000c10150c */
[----:B------:R-:W-:-:S03]  /*5aa0*/  ISETP.NE.AND P5, PT, R12, RZ, PT ;  /* 0x000000ff0c00720c */ /* 0x000fc60003fa5270 */
[----:B------:R-:W-:Y:S01]  /*5ab0*/  @P6 STG.E.U16 desc[UR12][R10.64+0x2], R27 ;  /* 0x0000021b0a006986 */ /* 0x000fe2000c10150c */
[----:B------:R-:W-:-:S04]  /*5ac0*/  ISETP.GT.AND P6, PT, R15, 0x8, PT ;  /* 0x000000080f00780c */ /* 0x000fc80003fc4270 */
[----:B------:R-:W-:-:S13]  /*5ad0*/  ISETP.GT.AND P6, PT, R16, 0x40, P6 ;  /* 0x000000401000780c */ /* 0x000fda00037c4270 */
[----:B0-----:R-:W-:Y:S02]  /*5ae0*/  @P6 IMAD.MOV.U32 R2, RZ, RZ, R8 ;  /* 0x000000ffff026224 */ /* 0x001fe400078e0008 */
[----:B------:R-:W-:-:S05]  /*5af0*/  @P6 IMAD.MOV.U32 R3, RZ, RZ, R9 ;  /* 0x000000ffff036224 */ /* 0x000fca00078e0009 */
[----:B------:R0:W-:Y:S01]  /*5b00*/  @P6 STG.E.U16 desc[UR12][R2.64+0x10], R28 ;  /* 0x0000101c02006986 */ /* 0x0001e2000c10150c */
[----:B------:R-:W-:-:S04]  /*5b10*/  ISETP.GT.AND P6, PT, R15, 0x9, PT ;  /* 0x000000090f00780c */ /* 0x000fc80003fc4270 */
[----:B------:R-:W-:-:S13]  /*5b20*/  ISETP.GT.AND P6, PT, R16, 0x40, P6 ;  /* 0x000000401000780c */ /* 0x000fda00037c4270 */
[----:B0-----:R-:W-:Y:S02]  /*5b30*/  @P6 IMAD.MOV.U32 R2, RZ, RZ, R8 ;  /* 0x000000ffff026224 */ /* 0x001fe400078e0008 */
[----:B------:R-:W-:-:S05]  /*5b40*/  @P6 IMAD.MOV.U32 R3, RZ, RZ, R9 ;  /* 0x000000ffff036224 */ /* 0x000fca00078e0009 */
[----:B------:R0:W-:Y:S01]  /*5b50*/  @P6 STG.E.U16 desc[UR12][R2.64+0x12], R29 ;  /* 0x0000121d02006986 */ /* 0x0001e2000c10150c */
[----:B------:R-:W-:-:S04]  /*5b60*/  ISETP.GT.AND P6, PT, R15, 0x8, PT ;  /* 0x000000080f00780c */ /* 0x000fc80003fc4270 */
[----:B------:R-:W-:-:S13]  /*5b70*/  ISETP.GT.AND P6, PT, R16, 0x48, P6 ;  /* 0x000000481000780c */ /* 0x000fda00037c4270 */
        /* <DEDUP_REMOVED lines=66> */
[C---:B------:R-:W-:Y:S02]  /*5fa0*/  ISETP.GT.AND P6, PT, R16.reuse, 0x40, P5 ;  /* 0x000000401000780c */ /* 0x040fe40002fc4270 */
[----:B------:R-:W-:-:S11]  /*5fb0*/  ISETP.GT.AND P5, PT, R16, 0x48, P5 ;  /* 0x000000481000780c */ /* 0x000fd60002fa4270 */
        /* <DEDUP_REMOVED lines=9> */
[----:B------:R-:W-:Y:S01]  /*6050*/  ISETP.GT.AND P4, PT, R16, 0x48, P4 ;  /* 0x000000481000780c */ /* 0x000fe20002784270 */
        /* <DEDUP_REMOVED lines=17> */
[----:B------:R0:W-:Y:S02]  /*6170*/  @P0 STG.E.U16 desc[UR12][R2.64+0x62], R49 ;  /* 0x0000623102000986 */ /* 0x0001e4000c10150c */
        /* <DEDUP_REMOVED lines=8> */
[----:B------:R0:W-:Y:S04]  /*6200*/  @P6 STG.E.U16 desc[UR12][R2.64+0x70], R52 ;  /* 0x0000703402006986 */ /* 0x0001e8000c10150c */
[----:B------:R1:W-:Y:S01]  /*6210*/  @P5 STG.E.U16 desc[UR12][R8.64+0x72], R53 ;  /* 0x0000723508005986 */ /* 0x0003e2000c10150c */
[----:B0-----:R-:W-:Y:S02]  /*6220*/  @P2 IMAD.MOV.U32 R2, RZ, RZ, R6 ;  /* 0x000000ffff022224 */ /* 0x001fe400078e0006 */
[----:B------:R-:W-:-:S05]  /*6230*/  @P2 IMAD.MOV.U32 R3, RZ, RZ, R7 ;  /* 0x000000ffff032224 */ /* 0x000fca00078e0007 */
[----:B------:R1:W-:Y:S01]  /*6240*/  @P2 STG.E.U16 desc[UR12][R2.64+0x70], R54 ;  /* 0x0000703602002986 */ /* 0x0003e2000c10150c */
[----:B------:R-:W-:Y:S05]  /*6250*/  @!P1 EXIT ;  /* 0x000000000000994d */ /* 0x000fea0003800000 */
[----:B------:R-:W-:-:S05]  /*6260*/  F2FP.BF16.F32.PACK_AB R0, RZ, R0 ;  /* 0x00000000ff00723e */ /* 0x000fca00000010ff */
[----:B------:R-:W-:Y:S01]  /*6270*/  STG.E.U16 desc[UR12][R6.64+0x72], R0 ;  /* 0x0000720006007986 */ /* 0x000fe2000c10150c */
[----:B------:R-:W-:Y:S05]  /*6280*/  EXIT ;  /* 0x000000000000794d */ /* 0x000fea0003800000 */
.L_x_14:
[----:B------:R-:W-:-:S13]  /*6290*/  ISETP.NE.AND P0, PT, R8, RZ, PT ;  /* 0x000000ff0800720c */ /* 0x000fda0003f05270 */
[----:B------:R-:W-:Y:S05]  /*62a0*/  @P0 EXIT ;  /* 0x000000000000094d */ /* 0x000fea0003800000 */
[----:B------:R-:W-:-:S13]  /*62b0*/  ELECT P0, URZ, PT ;  /* 0x00000000003f782f */ /* 0x000fda0003800000 */
[----:B------:R-:W-:Y:S05]  /*62c0*/  @!P0 BRA `(.L_x_151) ;  /* 0x0000000400c48947 */ /* 0x000fea0003800000 */
[----:B------:R-:W-:-:S13]  /*62d0*/  ISETP.GE.AND P0, PT, R5, 0x1, PT ;  /* 0x000000010500780c */ /* 0x000fda0003f06270 */
[----:B------:R-:W-:Y:S05]  /*62e0*/  @!P0 BRA `(.L_x_151) ;  /* 0x0000000400bc8947 */ /* 0x000fea0003800000 */
[----:B------:R-:W0:Y:S01]  /*62f0*/  S2R R6, SR_CgaCtaId ;  /* 0x0000000000067919 */ /* 0x000e220000008800 */
[----:B------:R-:W-:Y:S01]  /*6300*/  IMAD.SHL.U32 R20, R11, 0x80, RZ ;  /* 0x000000800b147824 */ /* 0x000fe200078e00ff */
[----:B------:R-:W-:Y:S01]  /*6310*/  ULDC UR4, c[0x0][0x384] ;  /* 0x0000e10000047ab9 */ /* 0x000fe20000000800 */
[----:B------:R-:W-:Y:S01]  /*6320*/  LOP3.LUT P0, RZ, R10, 0x1f, RZ, 0xc0, !PT ;  /* 0x0000001f0aff7812 */ /* 0x000fe2000780c0ff */
[----:B------:R-:W-:Y:S01]  /*6330*/  ULDC UR5, c[0x0][0x388] ;  /* 0x0000e20000057ab9 */ /* 0x000fe20000000800 */
[C---:B------:R-:W-:Y:S01]  /*6340*/  ISETP.NE.AND P1, PT, R17.reuse, RZ, PT ;  /* 0x000000ff1100720c */ /* 0x040fe20003f25270 */
[----:B------:R-:W-:Y:S01]  /*6350*/  IMAD.MOV.U32 R8, RZ, RZ, 0x1 ;  /* 0x00000001ff087424 */ /* 0x000fe200078e00ff */
[----:B------:R-:W-:Y:S01]  /*6360*/  ISETP.NE.OR P0, PT, R17, RZ, !P0 ;  /* 0x000000ff1100720c */ /* 0x000fe20004705670 */
[----:B------:R-:W-:Y:S01]  /*6370*/  IMAD.MOV.U32 R9, RZ, RZ, RZ ;  /* 0x000000ffff097224 */ /* 0x000fe200078e00ff */
[----:B------:R-:W-:Y:S02]  /*6380*/  LOP3.LUT R21, R3, 0x2, RZ, 0xfc, !PT ;  /* 0x0000000203157812 */ /* 0x000fe400078efcff */
[----:B------:R-:W-:Y:S01]  /*6390*/  CS2R R10, SRZ ;  /* 0x00000000000a7805 */ /* 0x000fe2000001ff00 */
[----:B------:R-:W-:-:S02]  /*63a0*/  IMAD.MOV.U32 R12, RZ, RZ, RZ ;  /* 0x000000ffff0c7224 */ /* 0x000fc400078e00ff */
[----:B0----5:R-:W-:-:S05]  /*63b0*/  IMAD.SHL.U32 R0, R6, 0x20, RZ ;  /* 0x0000002006007824 */ /* 0x021fca00078e00ff */
[----:B------:R-:W-:Y:S01]  /*63c0*/  LOP3.LUT R2, R0, 0x20, RZ, 0xc0, !PT ;  /* 0x0000002000027812 */ /* 0x000fe200078ec0ff */
[----:B------:R-:W-:-:S04]  /*63d0*/  IMAD R0, R18, R19, RZ ;  /* 0x0000001312007224 */ /* 0x000fc800078e02ff */
[----:B------:R-:W-:Y:S02]  /*63e0*/  IMAD R4, R13, 0x40, R2 ;  /* 0x000000400d047824 */ /* 0x000fe400078e0202 */
[----:B------:R-:W-:Y:S02]  /*63f0*/  IMAD.SHL.U32 R2, R6, 0x400, RZ ;  /* 0x0000040006027824 */ /* 0x000fe400078e00ff */
[----:B------:R-:W-:-:S03]  /*6400*/  IMAD.HI.U32 R6, R20, UR4, RZ ;  /* 0x0000000414067c27 */ /* 0x000fc6000f8e00ff */
[----:B------:R-:W-:Y:S01]  /*6410*/  LOP3.LUT R2, R2, 0x400, RZ, 0xc0, !PT ;  /* 0x0000040002027812 */ /* 0x000fe200078ec0ff */
[----:B------:R-:W-:Y:S01]  /*6420*/  IMAD R0, R7, R0, 0x1 ;  /* 0x0000000107007424 */ /* 0x000fe200078e0200 */
[----:B------:R-:W-:-:S07]  /*6430*/  SHF.R.U32.HI R6, RZ, UR5, R6 ;  /* 0x00000005ff067c19 */ /* 0x000fce0008011606 */
.L_x_155:
[----:B----4-:R-:W0:Y:S01]  /*6440*/  S2R R14, SR_CgaCtaId ;  /* 0x00000000000e7919 */ /* 0x010e220000008800 */
[----:B------:R-:W-:-:S04]  /*6450*/  MOV R13, 0x400 ;  /* 0x00000400000d7802 */ /* 0x000fc80000000f00 */
[----:B0-----:R-:W-:Y:S02]  /*6460*/  LEA R22, R14, R13, 0x18 ;  /* 0x0000000d0e167211 */ /* 0x001fe400078ec0ff */
[----:B------:R-:W-:-:S03]  /*6470*/  SHF.L.U32 R13, R8, 0x1f, RZ ;  /* 0x0000001f080d7819 */ /* 0x000fc600000006ff */
[----:B------:R-:W-:-:S07]  /*6480*/  IMAD R14, R9, 0x8, R22 ;  /* 0x00000008090e7824 */ /* 0x000fce00078e0216 */
.L_x_152:
[----:B0-----:R0:W1:Y:S02]  /*6490*/  SYNCS.PHASECHK.TRANS64.TRYWAIT P2, [R14+URZ+0x36090], R13 ;  /* 0x0360900d0e0075a7 */ /* 0x001064000804017f */
[----:B-1----:R-:W-:Y:S05]  /*64a0*/  @!P2 NANOSLEEP.SYNCS 0x989680 ;  /* 0x009896800000a95d */ /* 0x002fea0003900000 */
[----:B------:R-:W1:Y:S02]  /*64b0*/  @!P2 SYNCS.PHASECHK.TRANS64 P2, [R14+URZ+0x36090], R13 ;  /* 0x0360900d0e00a5a7 */ /* 0x000e64000804007f */
[----:B-1----:R-:W-:Y:S05]  /*64c0*/  @!P2 BRA `(.L_x_152) ;  /* 0xfffffffc00f0a947 */ /* 0x002fea000383ffff */
[----:B0-----:R-:W0:Y:S02]  /*64d0*/  @!P1 LDC R13, c[0x0][0x500] ;  /* 0x00014000ff0d9b82 */ /* 0x001e240000000800 */
[----:B0-----:R0:W-:Y:S02]  /*64e0*/  @!P1 SYNCS.ARRIVE.TRANS64 RZ, [R14+URZ+0x36000], R13 ;  /* 0x0360000d0eff99a7 */ /* 0x0011e4000800003f */
[----:B0-----:R-:W-:-:S04]  /*64f0*/  PRMT R13, R21, 0x9910, RZ ;  /* 0x00009910150d7816 */ /* 0x001fc800000000ff */
[----:B------:R-:W-:-:S13]  /*6500*/  ISETP.NE.AND P2, PT, R13, 0x2, PT ;  /* 0x000000020d00780c */ /* 0x000fda0003f45270 */
[----:B------:R-:W-:Y:S05]  /*6510*/  @P2 BRA `(.L_x_153) ;  /* 0x0000000000042947 */ /* 0x000fea0003800000 */
[----:B------:R-:W-:Y:S01]  /*6520*/  BPT.TRAP 0x1 ;  /* 0x000000040000795c */ /* 0x000fe20000300000 */
.L_x_153:
[----:B------:R-:W-:Y:S05]  /*6530*/  @P0 BRA `(.L_x_154) ;  /* 0x0000000000040947 */ /* 0x000fea0003800000 */
[----:B------:R-:W-:Y:S01]  /*6540*/  BPT.TRAP 0x1 ;  /* 0x000000040000795c */ /* 0x000fe20000300000 */
.L_x_154:
[----:B---3--:R-:W0:Y:S01]  /*6550*/  LDC R15, c[0x0][0x380] ;  /* 0x0000e000ff0f7b82 */ /* 0x008e220000000800 */
[----:B------:R-:W-:Y:S01]  /*6560*/  R2UR UR4, R6 ;  /* 0x00000000060472ca */ /* 0x000fe200000e0000 */
[----:B------:R-:W-:Y:S01]  /*6570*/  IMAD R13, R9, 0x800, R2 ;  /* 0x00000800090d7824 */ /* 0x000fe200078e0202 */
[----:B------:R-:W-:Y:S01]  /*6580*/  R2UR UR5, R20 ;  /* 0x00000000140572ca */ /* 0x000fe200000e0000 */
[----:B------:R-:W-:Y:S01]  /*6590*/  ULDC UR20, c[0x0][0x38c] ;  /* 0x0000e30000147ab9 */ /* 0x000fe20000000800 */
[----:B------:R-:W-:Y:S01]  /*65a0*/  R2UR UR17, R14 ;  /* 0x000000000e1172ca */ /* 0x000fe200000e0000 */
[----:B------:R-:W-:Y:S01]  /*65b0*/  IMAD R13, R13, 0x2, R22 ;  /* 0x000000020d0d7824 */ /* 0x000fe200078e0216 */
[----:B------:R-:W-:Y:S01]  /*65c0*/  UISETP.NE.AND UP0, UPT, UR20, 0x1, UPT ;  /* 0x000000011400788c */ /* 0x000fe2000bf05270 */
[----:B------:R-:W1:Y:S01]  /*65d0*/  LDC.64 R16, c[0x0][0x3b8] ;  /* 0x0000ee00ff107b82 */ /* 0x000e620000000a00 */
[C---:B------:R-:W-:Y:S01]  /*65e0*/  VIADD R14, R12.reuse, 0x1 ;  /* 0x000000010c0e7836 */ /* 0x040fe20000000000 */
[----:B------:R-:W-:Y:S01]  /*65f0*/  R2UR UR18, R12 ;  /* 0x000000000c1272ca */ /* 0x000fe200000e0000 */
[----:B------:R-:W-:Y:S01]  /*6600*/  VIADD R0, R0, 0xffffffff ;  /* 0xffffffff00007836 */ /* 0x000fe20000000000 */
[----:B------:R-:W-:Y:S01]  /*6610*/  R2UR UR8, R13 ;  /* 0x000000000d0872ca */ /* 0x000fe200000e0000 */
[----:B------:R-:W-:Y:S01]  /*6620*/  ULDC.64 UR24, c[0x0][0x198] ;  /* 0x0000660000187ab9 */ /* 0x000fe20000000a00 */
[----:B------:R-:W-:Y:S01]  /*6630*/  R2UR UR9, R22 ;  /* 0x00000000160972ca */ /* 0x000fe200000e0000 */
[----:B------:R-:W-:Y:S01]  /*6640*/  ULDC.64 UR14, c[0x0][0x3b0] ;  /* 0x0000ec00000e7ab9 */ /* 0x000fe20000000a00 */
[----:B------:R-:W1:Y:S01]  /*6650*/  LDC.64 R18, c[0x0][0x3d8] ;  /* 0x0000f600ff127b82 */ /* 0x000e620000000a00 */
[----:B------:R-:W-:Y:S01]  /*6660*/  R2UR UR16, R9 ;  /* 0x00000000091072ca */ /* 0x000fe200000e0000 */
[----:B------:R-:W-:Y:S01]  /*6670*/  @UP0 ULDC.64 UR10, c[0x0][0x390] ;  /* 0x0000e400000a0ab9 */ /* 0x000fe20000000a00 */
[----:B------:R-:W-:Y:S01]  /*6680*/  R2UR UR12, R11 ;  /* 0x000000000b0c72ca */ /* 0x000fe200000e0000 */
[----:B------:R-:W-:Y:S01]  /*6690*/  ULDC.64 UR22, c[0x0][0x3d0] ;  /* 0x0000f40000167ab9 */ /* 0x000fe20000000a00 */
[----:B------:R-:W-:Y:S01]  /*66a0*/  R2UR UR13, R10 ;  /* 0x000000000a0d72ca */ /* 0x000fe200000e0000 */
[----:B------:R-:W-:Y:S01]  /*66b0*/  VIADD R9, R9, 0x1 ;  /* 0x0000000109097836 */ /* 0x000fe20000000000 */
[----:B------:R-:W-:Y:S01]  /*66c0*/  ISETP.GT.AND P5, PT, R0, 0x1, PT ;  /* 0x000000010000780c */ /* 0x000fe20003fa4270 */
[----:B------:R-:W-:Y:S01]  /*66d0*/  USHF.L.U32 UR18, UR18, 0x5, URZ ;  /* 0x0000000512127899 */ /* 0x000fe2000800063f */
[----:B0-----:R-:W-:Y:S01]  /*66e0*/  ISETP.NE.AND P2, PT, R15, 0x1, PT ;  /* 0x000000010f00780c */ /* 0x001fe20003f45270 */
[----:B------:R-:W-:Y:S01]  /*66f0*/  UIADD3 UR17, UR17, 0x36000, URZ ;  /* 0x0003600011117890 */ /* 0x000fe2000fffe03f */
[----:B------:R-:W-:Y:S01]  /*6700*/  ISETP.NE.AND P4, PT, R9, 0x12, PT ;  /* 0x000000120900780c */ /* 0x000fe20003f85270 */
[----:B------:R-:W-:-:S02]  /*6710*/  UIADD3 UR8, UR8, 0x24000, URZ ;  /* 0x0002400008087890 */ /* 0x000fc4000fffe03f */
[----:B------:R-:W-:Y:S01]  /*6720*/  ULEA UR16, UR16, UR9, 0xd ;  /* 0x0000000910107291 */ /* 0x000fe2000f8e683f */
[----:B------:R-:W-:Y:S01]  /*6730*/  SEL R9, R9, RZ, P4 ;  /* 0x000000ff09097207 */ /* 0x000fe20002000000 */
[----:B------:R-:W-:Y:S01]  /*6740*/  UMOV UR26, 0x30000 ;  /* 0x00030000001a7882 */ /* 0x000fe20000000000 */
[----:B------:R-:W-:Y:S01]  /*6750*/  UMOV UR28, 0x0 ;  /* 0x00000000001c7882 */ /* 0x000fe20000000000 */
[----:B------:R-:W-:Y:S01]  /*6760*/  UMOV UR29, 0x10000000 ;  /* 0x10000000001d7882 */ /* 0x000fe20000000000 */
[----:B------:R-:W-:-:S03]  /*6770*/  UMOV UR9, UR17 ;  /* 0x0000001100097c82 */ /* 0x000fc60008000000 */
[----:B------:R-:W-:Y:S01]  /*6780*/  @P2 IMAD.U32 R23, RZ, RZ, UR4 ;  /* 0x00000004ff172e24 */ /* 0x000fe2000f8e00ff */
[----:B------:R-:W-:Y:S01]  /*6790*/  UIADD3 UR4, UP1, UR24, 0xf0, URZ ;  /* 0x000000f018047890 */ /* 0x000fe2000ff3e03f */
[----:B-1----:R-:W-:Y:S01]  /*67a0*/  IMAD R13, R11, R16, R18 ;  /* 0x000000100b0d7224 */ /* 0x002fe200078e0212 */
[----:B------:R-:W-:Y:S01]  /*67b0*/  UIADD3 UR24, UP2, UR24, 0x1f0, URZ ;  /* 0x000001f018187890 */ /* 0x000fe2000ff5e03f */
[----:B------:R-:W0:Y:S01]  /*67c0*/  LDC R16, c[0x0][0x3c8] ;  /* 0x0000f200ff107b82 */ /* 0x000e220000000800 */
[----:B------:R-:W-:Y:S01]  /*67d0*/  @P2 R2UR UR5, R23 ;  /* 0x00000000170522ca */ /* 0x000fe200000e0000 */
[----:B------:R-:W-:Y:S01]  /*67e0*/  IMAD R12, R10, R17, R19 ;  /* 0x000000110a0c7224 */ /* 0x000fe200078e0213 */
[----:B------:R-:W-:-:S04]  /*67f0*/  ISETP.NE.AND P2, PT, R14, R7, PT ;  /* 0x000000070e00720c */ /* 0x000fc80003f45270 */
[----:B------:R-:W-:Y:S01]  /*6800*/  PRMT R12, R13, 0x40, R12 ;  /* 0x000000400d0c7816 */ /* 0x000fe2000000000c */
[----:B------:R-:W-:-:S06]  /*6810*/  VIADD R13, R11, 0x1 ;  /* 0x000000010b0d7836 */ /* 0x000fcc0000000000 */
[----:B------:R-:W-:Y:S02]  /*6820*/  UIADD3 UR6, -UR5, URZ, URZ ;  /* 0x0000003f05067290 */ /* 0x000fe4000fffe13f */
[----:B------:R-:W-:Y:S01]  /*6830*/  UMOV UR21, UR5 ;  /* 0x0000000500157c82 */ /* 0x000fe20008000000 */
[----:B------:R-:W-:Y:S01]  /*6840*/  @P2 IMAD.MOV R13, RZ, RZ, R11 ;  /* 0x000000ffff0d2224 */ /* 0x000fe200078e020b */
[----:B------:R-:W-:Y:S02]  /*6850*/  SEL R11, RZ, 0x1, P4 ;  /* 0x00000001ff0b7807 */ /* 0x000fe40002000000 */
[----:B------:R-:W-:Y:S01]  /*6860*/  IMAD R15, R15, UR6, R20 ;  /* 0x000000060f0f7c24 */ /* 0x000fe2000f8e0214 */
[----:B------:R-:W-:Y:S01]  /*6870*/  UIMAD.WIDE.U32 UR6, UR5, UR10, URZ ;  /* 0x0000000a050672a5 */ /* 0x000fe2000f8e003f */
[----:B------:R-:W-:Y:S02]  /*6880*/  LOP3.LUT R8, R8, R11, RZ, 0x3c, !PT ;  /* 0x0000000b08087212 */ /* 0x000fe400078e3cff */
[----:B0-----:R-:W-:Y:S01]  /*6890*/  ISETP.NE.AND P3, PT, R13, R16, PT ;  /* 0x000000100d00720c */ /* 0x001fe20003f65270 */
[----:B------:R-:W-:Y:S01]  /*68a0*/  @UP0 USHF.R.U32.HI UR21, URZ, UR11, UR7 ;  /* 0x0000000b3f150299 */ /* 0x000fe20008011607 */
[----:B------:R-:W-:Y:S01]  /*68b0*/  R2UR UR19, R15 ;  /* 0x000000000f1372ca */ /* 0x000fe200000e0000 */
[----:B------:R-:W-:Y:S01]  /*68c0*/  UMOV UR10, UR18 ;  /* 0x00000012000a7c82 */ /* 0x000fe20008000000 */
[----:B------:R-:W-:Y:S01]  /*68d0*/  R2UR UR7, R12 ;  /* 0x000000000c0772ca */ /* 0x000fe200000e0000 */
[----:B------:R-:W-:Y:S01]  /*68e0*/  UIADD3 UR6, -UR21, URZ, URZ ;  /* 0x0000003f15067290 */ /* 0x000fe2000fffe13f */
[----:B------:R-:W-:Y:S01]  /*68f0*/  R2UR UR11, R4 ;  /* 0x00000000040b72ca */ /* 0x000fe200000e0000 */
[----:B------:R-:W-:Y:S01]  /*6900*/  VIADD R15, R10, 0x1 ;  /* 0x000000010a0f7836 */ /* 0x000fe20000000000 */
[----:B------:R-:W-:Y:S01]  /*6910*/  SEL R12, R14, RZ, P2 ;  /* 0x000000ff0e0c7207 */ /* 0x000fe20001000000 */
[----:B------:R-:W-:Y:S01]  /*6920*/  UIMAD UR20, UR20, UR6, UR5 ;  /* 0x00000006141472a4 */ /* 0x000fe2000f8e0205 */
[----:B------:R-:W-:Y:S01]  /*6930*/  SEL R11, R13, RZ, P3 ;  /* 0x000000ff0d0b7207 */ /* 0x000fe20001800000 */
[----:B------:R-:W-:-:S02]  /*6940*/  UIADD3.X UR5, URZ, UR25, URZ, UP1, !UPT ;  /* 0x000000193f057290 */ /* 0x000fc40008ffe43f */
[----:B------:R-:W-:Y:S01]  /*6950*/  UIMAD UR20, UR20, UR15, UR23 ;  /* 0x0000000f141472a4 */ /* 0x000fe2000f8e0217 */
[----:B------:R-:W-:Y:S01]  /*6960*/  @P3 IMAD.MOV R15, RZ, RZ, R10 ;  /* 0x000000ffff0f3224 */ /* 0x000fe200078e020a */
[----:B------:R-:W-:Y:S02]  /*6970*/  UIMAD UR19, UR19, UR14, UR22 ;  /* 0x0000000e131372a4 */ /* 0x000fe4000f8e0216 */
[----:B------:R-:W-:Y:S01]  /*6980*/  UPRMT UR6, UR7, 0x5410, URZ ;  /* 0x0000541007067896 */ /* 0x000fe2000800003f */
[----:B------:R-:W-:Y:S01]  /*6990*/  IMAD.MOV.U32 R10, RZ, RZ, R15 ;  /* 0x000000ffff0a7224 */ /* 0x000fe200078e000f */
[----:B------:R-:W-:-:S07]  /*69a0*/  UIADD3.X UR25, URZ, UR25, URZ, UP2, !UPT ;  /* 0x000000193f197290 */ /* 0x000fce00097fe43f */
[----:B------:R0:W-:Y:S02]  /*69b0*/  UTMALDG.4D.IM2COL [UR16], [UR4], UR6 ;  /* 0x00000010040073b4 */ /* 0x0001e40008058006 */
[----:B------:R0:W-:Y:S02]  /*69c0*/  UTMALDG.4D.MULTICAST [UR8], [UR24], UR26, desc[UR28] ;  /* 0x00001c08180073b4 */ /* 0x0001e4000801981a */
[----:B0-----:R-:W-:Y:S05]  /*69d0*/  @P5 BRA `(.L_x_155) ;  /* 0xfffffff800985947 */ /* 0x001fea000383ffff */
.L_x_151:
[----:B------:R-:W-:Y:S01]  /*69e0*/  ISETP.GE.U32.AND P2, PT, R5, 0x12, PT ;  /* 0x000000120500780c */ /* 0x000fe20003f46070 */
[----:B------:R-:W-:Y:S05]  /*69f0*/  WARPSYNC.ALL ;  /* 0x0000000000007948 */ /* 0x000fea0003800000 */
[----:B------:R-:W-:-:S07]  /*6a00*/  ELECT P1, URZ, PT ;  /* 0x00000000003f782f */ /* 0x000fce0003820000 */
[----:B------:R-:W-:-:S05]  /*6a10*/  @P2 IMAD.WIDE.U32 R6, R5, 0x38e38e39, RZ ;  /* 0x38e38e3905062825 */ /* 0x000fca00078e00ff */
[----:B-----5:R-:W-:-:S04]  /*6a20*/  @P2 SHF.R.U32.HI R0, RZ, 0x2, R7 ;  /* 0x00000002ff002819 */ /* 0x020fc80000011607 */
[----:B------:R-:W-:-:S04]  /*6a30*/  @P2 LOP3.LUT R0, R0, 0x1, RZ, 0xc0, !PT ;  /* 0x0000000100002812 */ /* 0x000fc800078ec0ff */
[----:B------:R-:W-:Y:S01]  /*6a40*/  @P2 ISETP.NE.U32.AND P0, PT, R0, 0x1, PT ;  /* 0x000000010000280c */ /* 0x000fe20003f05070 */
[----:B------:R-:W-:-:S12]  /*6a50*/  @!P1 EXIT ;  /* 0x000000000000994d */ /* 0x000fd80003800000 */
[----:B------:R-:W-:Y:S01]  /*6a60*/  LOP3.LUT R3, R3, 0x2, RZ, 0xfc, !PT ;  /* 0x0000000203037812 */ /* 0x000fe200078efcff */
[----:B------:R-:W-:Y:S01]  /*6a70*/  IMAD.MOV.U32 R4, RZ, RZ, 0x1 ;  /* 0x00000001ff047424 */ /* 0x000fe200078e00ff */
[----:B------:R-:W-:Y:S02]  /*6a80*/  @P2 ISETP.NE.U32.AND.EX P0, PT, RZ, RZ, PT, P0 ;  /* 0x000000ffff00220c */ /* 0x000fe40003f05100 */
[----:B------:R-:W-:Y:S02]  /*6a90*/  ISETP.NE.AND P1, PT, R3, 0x3, PT ;  /* 0x000000030300780c */ /* 0x000fe40003f25270 */
[----:B------:R-:W-:-:S11]  /*6aa0*/  @P2 SEL R4, RZ, 0x1, !P0 ;  /* 0x00000001ff042807 */ /* 0x000fd60004000000 */
[----:B------:R-:W-:Y:S05]  /*6ab0*/  @!P1 BRA `(.L_x_156) ;  /* 0x0000000000049947 */ /* 0x000fea0003800000 */
[----:B------:R-:W-:Y:S01]  /*6ac0*/  BPT.TRAP 0x1 ;  /* 0x000000040000795c */ /* 0x000fe20000300000 */
.L_x_156:
[----:B------:R-:W0:Y:S01]  /*6ad0*/  S2R R7, SR_CgaCtaId ;  /* 0x0000000000077919 */ /* 0x000e220000008800 */
[----:B------:R-:W-:Y:S01]  /*6ae0*/  IMAD.WIDE.U32 R2, R5, 0x38e38e39, RZ ;  /* 0x38e38e3905027825 */ /* 0x000fe200078e00ff */
[----:B------:R-:W-:-:S04]  /*6af0*/  MOV R0, 0x400 ;  /* 0x0000040000007802 */ /* 0x000fc80000000f00 */
[----:B------:R-:W-:Y:S02]  /*6b00*/  SHF.R.U32.HI R2, RZ, 0x2, R3 ;  /* 0x00000002ff027819 */ /* 0x000fe40000011603 */
[----:B------:R-:W-:-:S03]  /*6b10*/  SHF.L.U32 R3, R4, 0x1f, RZ ;  /* 0x0000001f04037819 */ /* 0x000fc600000006ff */
[----:B------:R-:W-:Y:S01]  /*6b20*/  IMAD R5, R2, -0x12, R5 ;  /* 0xffffffee02057824 */ /* 0x000fe200078e0205 */
[----:B0-----:R-:W-:-:S05]  /*6b30*/  LEA R0, R7, R0, 0x18 ;  /* 0x0000000007007211 */ /* 0x001fca00078ec0ff */
[----:B------:R-:W-:-:S04]  /*6b40*/  VIADD R0, R0, 0x36090 ;  /* 0x0003609000007836 */ /* 0x000fc80000000000 */
[----:B------:R-:W-:-:S07]  /*6b50*/  IMAD R2, R5, 0x8, R0 ;  /* 0x0000000805027824 */ /* 0x000fce00078e0200 */
.L_x_157:
[----:B0-----:R0:W1:Y:S02]  /*6b60*/  SYNCS.PHASECHK.TRANS64.TRYWAIT P0, [R2+URZ], R3 ;  /* 0x00000003020075a7 */ /* 0x001064000800017f */
[----:B-1----:R-:W-:Y:S05]  /*6b70*/  @!P0 NANOSLEEP.SYNCS 0x989680 ;  /* 0x009896800000895d */ /* 0x002fea0003900000 */
[----:B------:R-:W1:Y:S02]  /*6b80*/  @!P0 SYNCS.PHASECHK.TRANS64 P0, [R2+URZ], R3 ;  /* 0x00000003020085a7 */ /* 0x000e64000800007f */
[----:B-1----:R-:W-:Y:S05]  /*6b90*/  @!P0 BRA `(.L_x_157) ;  /* 0xfffffffc00f08947 */ /* 0x002fea000383ffff */
[----:B------:R-:W-:-:S05]  /*6ba0*/  VIADD R5, R5, 0x1 ;  /* 0x0000000105057836 */ /* 0x000fca0000000000 */
[----:B------:R-:W-:-:S04]  /*6bb0*/  ISETP.NE.AND P0, PT, R5, 0x12, PT ;  /* 0x000000120500780c */ /* 0x000fc80003f05270 */
[----:B0-----:R-:W-:Y:S02]  /*6bc0*/  SEL R3, RZ, 0x1, P0 ;  /* 0x00000001ff037807 */ /* 0x001fe40000000000 */
[----:B------:R-:W-:Y:S02]  /*6bd0*/  SEL R5, R5, RZ, P0 ;  /* 0x000000ff05057207 */ /* 0x000fe40000000000 */
[----:B------:R-:W-:-:S03]  /*6be0*/  LOP3.LUT R7, R4, R3, RZ, 0x3c, !PT ;  /* 0x0000000304077212 */ /* 0x000fc600078e3cff */
[----:B------:R-:W-:Y:S01]  /*6bf0*/  IMAD R2, R5, 0x8, R0 ;  /* 0x0000000805027824 */ /* 0x000fe200078e0200 */
[----:B------:R-:W-:-:S07]  /*6c00*/  SHF.L.U32 R3, R7, 0x1f, RZ ;  /* 0x0000001f07037819 */ /* 0x000fce00000006ff */
.L_x_158:
        /* <DEDUP_REMOVED lines=11> */
.L_x_159:
        /* <DEDUP_REMOVED lines=11> */
.L_x_160:
        /* <DEDUP_REMOVED lines=11> */
.L_x_161:
        /* <DEDUP_REMOVED lines=11> */
.L_x_162:
        /* <DEDUP_REMOVED lines=11> */
.L_x_163:
        /* <DEDUP_REMOVED lines=11> */
.L_x_164:
        /* <DEDUP_REMOVED lines=11> */
.L_x_165:
        /* <DEDUP_REMOVED lines=11> */
.L_x_166:
        /* <DEDUP_REMOVED lines=11> */
.L_x_167:
        /* <DEDUP_REMOVED lines=11> */
.L_x_168:
        /* <DEDUP_REMOVED lines=11> */
.L_x_169:
        /* <DEDUP_REMOVED lines=11> */
.L_x_170:
        /* <DEDUP_REMOVED lines=11> */
.L_x_171:
        /* <DEDUP_REMOVED lines=11> */
.L_x_172:
        /* <DEDUP_REMOVED lines=11> */
.L_x_173:
        /* <DEDUP_REMOVED lines=11> */
.L_x_174:
[----:B0-----:R0:W1:Y:S02]  /*7710*/  SYNCS.PHASECHK.TRANS64.TRYWAIT P0, [R5+URZ], R0 ;  /* 0x00000000050075a7 */ /* 0x001064000800017f */
[----:B-1----:R-:W-:Y:S05]  /*7720*/  @!P0 NANOSLEEP.SYNCS 0x989680 ;  /* 0x009896800000895d */ /* 0x002fea0003900000 */
[----:B------:R-:W1:Y:S02]  /*7730*/  @!P0 SYNCS.PHASECHK.TRANS64 P0, [R5+URZ], R0 ;  /* 0x00000000050085a7 */ /* 0x000e64000800007f */
[----:B-1----:R-:W-:Y:S05]  /*7740*/  @P0 EXIT ;  /* 0x000000000000094d */ /* 0x002fea0003800000 */
[----:B------:R-:W-:Y:S05]  /*7750*/  BRA `(.L_x_174) ;  /* 0xfffffffc00ec7947 */ /* 0x000fea000383ffff */
.L_x_175:
[----:B------:R-:W-:-:S00]  /*7760*/  BRA `(.L_x_175) ;  /* 0xfffffffc00fc7947 */ /* 0x000fc0000383ffff */
[----:B------:R-:W-:-:S00]  /*7770*/  NOP ;  /* 0x0000000000007918 */ /* 0x000fc00000000000 */
        /* <DEDUP_REMOVED lines=8> */
.L_x_176:


//--------------------- .nv.shared._ZN7cutlass13device_kernelINS_4conv6kernel13ConvUniversalINS1_16ConvProblemShapeILNS1_8OperatorE0ELi2EEENS1_10collective14CollectiveConvINS1_46MainloopSm90TmaGmmaWarpSpecializedImplicitGemmILS5_0ELi18ELi2EN4cute5tupleIJNSA_1CILi2EEENSC_ILi1EEESE_EEENS1_36KernelImplicitTmaWarpSpecializedSm90ELi1EEENSB_IJNSC_ILi128EEENSC_ILi64EEENSB_IJNSC_ILi32EEEEEEEEENS_10bfloat16_tESN_NSA_8TiledMMAINSA_8MMA_AtomIJNSA_4SM904GMMA27MMA_64x64x16_F32BF16BF16_SSILNSR_5MajorE0ELST_0ELNSR_7ScaleInE1ELSU_1EEEEEENSA_6LayoutINSB_IJSE_SE_SE_EEENSB_IJNSC_ILi0EEESZ_SZ_EEEEENSB_IJNSA_10UnderscoreES12_S12_EEEEENS7_6detail26Sm90ImplicitGemmTileTraitsINSA_20SM90_TMA_LOAD_IM2COLENSA_14ComposedLayoutINSA_7SwizzleILi2ELi4ELi3EEENSA_18smem_ptr_flag_bitsILi16EEENSX_INSB_IJNSB_IJNSC_ILi8EEENSC_ILi16EEEEEENSB_IJSK_SE_EEENSB_IJSE_NSC_ILi18EEEEEEEEENSB_IJNSB_IJSK_NSC_ILi256EEEEEENSB_IJSE_SZ_EEENSB_IJSZ_NSC_ILi4096EEEEEEEEEEEEEvEENS16_INSA_23SM90_TMA_LOAD_MULTICASTENS18_IS1A_S1C_NSX_INSB_IJNSB_IJS1D_S1D_EEES1G_S1I_EEENSB_IJS1L_S1M_NSB_IJSZ_NSC_ILi2048EEEEEEEEEEEEEvEEEENS_8epilogue10collective6detail29Sm90TmaWarpSpecializedAdapterINS24_15DefaultEpilogueISN_NSB_IJNSB_IJlllEEESE_SZ_EEES29_NS23_6thread17LinearCombinationISN_Li1EffLNS2A_9ScaleType4KindE0ELNS_15FloatRoundStyleE2ESN_EENS_4gemm15EpilogueDefaultEEEEEvvEEEEvNT_6ParamsE --------------------------
	.section	.nv.shared._ZN7cutlass13device_kernelINS_4conv6kernel13ConvUniversalINS1_16ConvProblemShapeILNS1_8OperatorE0ELi2EEENS1_10collective14CollectiveConvINS1_46MainloopSm90TmaGmmaWarpSpecializedImplicitGemmILS5_0ELi18ELi2EN4cute5tupleIJNSA_1CILi2EEENSC_ILi1EEESE_EEENS1_36KernelImplicitTmaWarpSpecializedSm90ELi1EEENSB_IJNSC_ILi128EEENSC_ILi64EEENSB_IJNSC_ILi32EEEEEEEEENS_10bfloat16_tESN_NSA_8TiledMMAINSA_8MMA_AtomIJNSA_4SM904GMMA27MMA_64x64x16_F32BF16BF16_SSILNSR_5MajorE0ELST_0ELNSR_7ScaleInE1ELSU_1EEEEEENSA_6LayoutINSB_IJSE_SE_SE_EEENSB_IJNSC_ILi0EEESZ_SZ_EEEEENSB_IJNSA_10UnderscoreES12_S12_EEEEENS7_6detail26Sm90ImplicitGemmTileTraitsINSA_20SM90_TMA_LOAD_IM2COLENSA_14ComposedLayoutINSA_7SwizzleILi2ELi4ELi3EEENSA_18smem_ptr_flag_bitsILi16EEENSX_INSB_IJNSB_IJNSC_ILi8EEENSC_ILi16EEEEEENSB_IJSK_SE_EEENSB_IJSE_NSC_ILi18EEEEEEEEENSB_IJNSB_IJSK_NSC_ILi256EEEEEENSB_IJSE_SZ_EEENSB_IJSZ_NSC_ILi4096EEEEEEEEEEEEEvEENS16_INSA_23SM90_TMA_LOAD_MULTICASTENS18_IS1A_S1C_NSX_INSB_IJNSB_IJS1D_S1D_EEES1G_S1I_EEENSB_IJS1L_S1M_NSB_IJSZ_NSC_ILi2048EEEEEEEEEEEEEvEEEENS_8epilogue10collective6detail29Sm90TmaWarpSpecializedAdapterINS24_15DefaultEpilogueISN_NSB_IJNSB_IJlllEEESE_SZ_EEES29_NS23_6thread17LinearCombinationISN_Li1EffLNS2A_9ScaleType4KindE0ELNS_15FloatRoundStyleE2ESN_EENS_4gemm15EpilogueDefaultEEEEEvvEEEEvNT_6ParamsE,"aw",@nobits
	.sectionflags	@""
	.align	16
	.zero		1024


//--------------------- .nv.shared.reserved.0     --------------------------
	.section	.nv.shared.reserved.0,"aw",@nobits
	.weak		__nv_reservedSMEM_offset_0_alias
	.size		__nv_reservedSMEM_offset_0_alias, 0, 0
	.other		__nv_reservedSMEM_offset_0_alias,@"STO_CUDA_RESERVED_SHARED STV_DEFAULT"
__nv_reservedSMEM_offset_0_alias:
	.zero		0


//--------------------- .nv.global                --------------------------
	.section	.nv.global,"aw",@nobits
.nv.global:
	.type		_ZN39_INTERNAL_327d1bf2_4_k_cu_9f664aab_29634cute1_E,@object
	.size		_ZN39_INTERNAL_327d1bf2_4_k_cu_9f664aab_29634cute1_E,(_ZN39_INTERNAL_327d1bf2_4_k_cu_9f664aab_29634cuda3std3__45__cpo6cbeginE - _ZN39_INTERNAL_327d1bf2_4_k_cu_9f664aab_29634cute1_E)
_ZN39_INTERNAL_327d1bf2_4_k_cu_9f664aab_29634cute1_E:
	.zero		1
	.type		_ZN39_INTERNAL_327d1bf2_4_k_cu_9f664aab_29634cuda3std3__45__cpo6cbeginE,@object
	.size		_ZN39_INTERNAL_327d1bf2_4_k_cu_9f664aab_29634cuda3std3__45__cpo6cbeginE,(_ZN39_INTERNAL_327d1bf2_4_k_cu_9f664aab_29634cuda3std3__48in_placeE - _ZN39_INTERNAL_327d1bf2_4_k_cu_9f664aab_29634cuda3std3__45__cpo6cbeginE)
_ZN39_INTERNAL_327d1bf2_4_k_cu_9f664aab_29634cuda3std3__45__cpo6cbeginE:
	.zero		1
	.type		_ZN39_INTERNAL_327d1bf2_4_k_cu_9f664aab_29634cuda3std3__48in_placeE,@object
	.size		_ZN39_INTERNAL_327d1bf2_4_k_cu_9f664aab_29634cuda3std3__48in_placeE,(_ZN39_INTERNAL_327d1bf2_4_k_cu_9f664aab_29634cuda3std6ranges3__45__cpo9iter_moveE - _ZN39_INTERNAL_327d1bf2_4_k_cu_9f664aab_29634cuda3std3__48in_placeE)
_ZN39_INTERNAL_327d1bf2_4_k_cu_9f664aab_29634cuda3std3__48in_placeE:
	.zero		1
	.type		_ZN39_INTERNAL_327d1bf2_4_k_cu_9f664aab_29634cuda3std6ranges3__45__cpo9iter_moveE,@object
	.size		_ZN39_INTERNAL_327d1bf2_4_k_cu_9f664aab_29634cuda3std6ranges3__45__cpo9iter_moveE,(_ZN39_INTERNAL_327d1bf2_4_k_cu_9f664aab_29634cuda3std3__45__cpo5beginE - _ZN39_INTERNAL_327d1bf2_4_k_cu_9f664aab_29634cuda3std6ranges3__45__cpo9iter_moveE)
_ZN39_INTERNAL_327d1bf2_4_k_cu_9f664aab_29634cuda3std6ranges3__45__cpo9iter_moveE:
	.zero		1
	.type		_ZN39_INTERNAL_327d1bf2_4_k_cu_9f664aab_29634cuda3std3__45__cpo5beginE,@object
	.size		_ZN39_INTERNAL_327d1bf2_4_k_cu_9f664aab_29634cuda3std3__45__cpo5beginE,(_ZN39_INTERNAL_327d1bf2_4_k_cu_9f664aab_29634cuda3std3__441_GLOBAL__N__327d1bf2_4_k_cu_9f664aab_29636ignoreE - _ZN39_INTERNAL_327d1bf2_4_k_cu_9f664aab_29634cuda3std3__45__cpo5beginE)
_ZN39_INTERNAL_327d1bf2_4_k_cu_9f664aab_29634cuda3std3__45__cpo5beginE:
	.zero		1
	.type		_ZN39_INTERNAL_327d1bf2_4_k_cu_9f664aab_29634cuda3std3__441_GLOBAL__N__327d1bf2_4_k_cu_9f664aab_29636ignoreE,@object
	.size		_ZN39_INTERNAL_327d1bf2_4_k_cu_9f664aab_29634cuda3std3__441_GLOBAL__N__327d1bf2_4_k_cu_9f664aab_29636ignoreE,(_ZN39_INTERNAL_327d1bf2_4_k_cu_9f664aab_29634cute7productE - _ZN39_INTERNAL_327d1bf2_4_k_cu_9f664aab_29634cuda3std3__441_GLOBAL__N__327d1bf2_4_k_cu_9f664aab_29636ignoreE)
_ZN39_INTERNAL_327d1bf2_4_k_cu_9f664aab_29634cuda3std3__441_GLOBAL__N__327d1bf2_4_k_cu_9f664aab_29636ignoreE:
	.zero		1
	.type		_ZN39_INTERNAL_327d1bf2_4_k_cu_9f664aab_29634cute7productE,@object
	.size		_ZN39_INTERNAL_327d1bf2_4_k_cu_9f664aab_29634cute7productE,(_ZN39_INTERNAL_327d1bf2_4_k_cu_9f664aab_29634cuda3std3__45__cpo3endE - _ZN39_INTERNAL_327d1bf2_4_k_cu_9f664aab_29634cute7productE)
_ZN39_INTERNAL_327d1bf2_4_k_cu_9f664aab_29634cute7productE:
	.zero		1
	.type		_ZN39_INTERNAL_327d1bf2_4_k_cu_9f664aab_29634cuda3std3__45__cpo3endE,@object
	.size		_ZN39_INTERNAL_327d1bf2_4_k_cu_9f664aab_29634cuda3std3__45__cpo3endE,(_ZN39_INTERNAL_327d1bf2_4_k_cu_9f664aab_29634cuda3std3__419piecewise_constructE - _ZN39_INTERNAL_327d1bf2_4_k_cu_9f664aab_29634cuda3std3__45__cpo3endE)
_ZN39_INTERNAL_327d1bf2_4_k_cu_9f664aab_29634cuda3std3__45__cpo3endE:
	.zero		1
	.type		_ZN39_INTERNAL_327d1bf2_4_k_cu_9f664aab_29634cuda3std3__419piecewise_constructE,@object
	.size		_ZN39_INTERNAL_327d1bf2_4_k_cu_9f664aab_29634cuda3std3__419piecewise_constructE,(_ZN39_INTERNAL_327d1bf2_4_k_cu_9f664aab_29634cuda3std3__45__cpo4cendE - _ZN39_INTERNAL_327d1bf2_4_k_cu_9f664aab_29634cuda3std3__419piecewise_constructE)
_ZN39_INTERNAL_327d1bf2_4_k_cu_9f664aab_29634cuda3std3__419piecewise_constructE:
	.zero		1
	.type		_ZN39_INTERNAL_327d1bf2_4_k_cu_9f664aab_29634cuda3std3__45__cpo4cendE,@object
	.size		_ZN39_INTERNAL_327d1bf2_4_k_cu_9f664aab_29634cuda3std3__45__cpo4cendE,(_ZN39_INTERNAL_327d1bf2_4_k_cu_9f664aab_29634cuda3std6ranges3__45__cpo4swapE - _ZN39_INTERNAL_327d1bf2_4_k_cu_9f664aab_29634cuda3std3__45__cpo4cendE)
_ZN39_INTERNAL_327d1bf2_4_k_cu_9f664aab_29634cuda3std3__45__cpo4cendE:
	.zero		1
	.type		_ZN39_INTERNAL_327d1bf2_4_k_cu_9f664aab_29634cuda3std6ranges3__45__cpo4swapE,@object
	.size		_ZN39_INTERNAL_327d1bf2_4_k_cu_9f664aab_29634cuda3std6ranges3__45__cpo4swapE,(.L_7 - _ZN39_INTERNAL_327d1bf2_4_k_cu_9f664aab_29634cuda3std6ranges3__45__cpo4swapE)
_ZN39_INTERNAL_327d1bf2_4_k_cu_9f664aab_29634cuda3std6ranges3__45__cpo4swapE:
	.zero		1
.L_7:


//--------------------- .nv.constant0._ZN7cutlass13device_kernelINS_4conv6kernel13ConvUniversalINS1_16ConvProblemShapeILNS1_8OperatorE0ELi2EEENS1_10collective14CollectiveConvINS1_46MainloopSm90TmaGmmaWarpSpecializedImplicitGemmILS5_0ELi18ELi2EN4cute5tupleIJNSA_1CILi2EEENSC_ILi1EEESE_EEENS1_36KernelImplicitTmaWarpSpecializedSm90ELi1EEENSB_IJNSC_ILi128EEENSC_ILi64EEENSB_IJNSC_ILi32EEEEEEEEENS_10bfloat16_tESN_NSA_8TiledMMAINSA_8MMA_AtomIJNSA_4SM904GMMA27MMA_64x64x16_F32BF16BF16_SSILNSR_5MajorE0ELST_0ELNSR_7ScaleInE1ELSU_1EEEEEENSA_6LayoutINSB_IJSE_SE_SE_EEENSB_IJNSC_ILi0EEESZ_SZ_EEEEENSB_IJNSA_10UnderscoreES12_S12_EEEEENS7_6detail26Sm90ImplicitGemmTileTraitsINSA_20SM90_TMA_LOAD_IM2COLENSA_14ComposedLayoutINSA_7SwizzleILi2ELi4ELi3EEENSA_18smem_ptr_flag_bitsILi16EEENSX_INSB_IJNSB_IJNSC_ILi8EEENSC_ILi16EEEEEENSB_IJSK_SE_EEENSB_IJSE_NSC_ILi18EEEEEEEEENSB_IJNSB_IJSK_NSC_ILi256EEEEEENSB_IJSE_SZ_EEENSB_IJSZ_NSC_ILi4096EEEEEEEEEEEEEvEENS16_INSA_23SM90_TMA_LOAD_MULTICASTENS18_IS1A_S1C_NSX_INSB_IJNSB_IJS1D_S1D_EEES1G_S1I_EEENSB_IJS1L_S1M_NSB_IJSZ_NSC_ILi2048EEEEEEEEEEEEEvEEEENS_8epilogue10collective6detail29Sm90TmaWarpSpecializedAdapterINS24_15DefaultEpilogueISN_NSB_IJNSB_IJlllEEESE_SZ_EEES29_NS23_6thread17LinearCombinationISN_Li1EffLNS2A_9ScaleType4KindE0ELNS_15FloatRoundStyleE2ESN_EENS_4gemm15EpilogueDefaultEEEEEvvEEEEvNT_6ParamsE --------------------------
	.section	.nv.constant0._ZN7cutlass13device_kernelINS_4conv6kernel13ConvUniversalINS1_16ConvProblemShapeILNS1_8OperatorE0ELi2EEENS1_10collective14CollectiveConvINS1_46MainloopSm90TmaGmmaWarpSpecializedImplicitGemmILS5_0ELi18ELi2EN4cute5tupleIJNSA_1CILi2EEENSC_ILi1EEESE_EEENS1_36KernelImplicitTmaWarpSpecializedSm90ELi1EEENSB_IJNSC_ILi128EEENSC_ILi64EEENSB_IJNSC_ILi32EEEEEEEEENS_10bfloat16_tESN_NSA_8TiledMMAINSA_8MMA_AtomIJNSA_4SM904GMMA27MMA_64x64x16_F32BF16BF16_SSILNSR_5MajorE0ELST_0ELNSR_7ScaleInE1ELSU_1EEEEEENSA_6LayoutINSB_IJSE_SE_SE_EEENSB_IJNSC_ILi0EEESZ_SZ_EEEEENSB_IJNSA_10UnderscoreES12_S12_EEEEENS7_6detail26Sm90ImplicitGemmTileTraitsINSA_20SM90_TMA_LOAD_IM2COLENSA_14ComposedLayoutINSA_7SwizzleILi2ELi4ELi3EEENSA_18smem_ptr_flag_bitsILi16EEENSX_INSB_IJNSB_IJNSC_ILi8EEENSC_ILi16EEEEEENSB_IJSK_SE_EEENSB_IJSE_NSC_ILi18EEEEEEEEENSB_IJNSB_IJSK_NSC_ILi256EEEEEENSB_IJSE_SZ_EEENSB_IJSZ_NSC_ILi4096EEEEEEEEEEEEEvEENS16_INSA_23SM90_TMA_LOAD_MULTICASTENS18_IS1A_S1C_NSX_INSB_IJNSB_IJS1D_S1D_EEES1G_S1I_EEENSB_IJS1L_S1M_NSB_IJSZ_NSC_ILi2048EEEEEEEEEEEEEvEEEENS_8epilogue10collective6detail29Sm90TmaWarpSpecializedAdapterINS24_15DefaultEpilogueISN_NSB_IJNSB_IJlllEEESE_SZ_EEES29_NS23_6thread17LinearCombinationISN_Li1EffLNS2A_9ScaleType4KindE0ELNS_15FloatRoundStyleE2ESN_EENS_4gemm15EpilogueDefaultEEEEEvvEEEEvNT_6ParamsE,"a",@progbits
	.sectionflags	@""
	.align	4
.nv.constant0._ZN7cutlass13device_kernelINS_4conv6kernel13ConvUniversalINS1_16ConvProblemShapeILNS1_8OperatorE0ELi2EEENS1_10collective14CollectiveConvINS1_46MainloopSm90TmaGmmaWarpSpecializedImplicitGemmILS5_0ELi18ELi2EN4cute5tupleIJNSA_1CILi2EEENSC_ILi1EEESE_EEENS1_36KernelImplicitTmaWarpSpecializedSm90ELi1EEENSB_IJNSC_ILi128EEENSC_ILi64EEENSB_IJNSC_ILi32EEEEEEEEENS_10bfloat16_tESN_NSA_8TiledMMAINSA_8MMA_AtomIJNSA_4SM904GMMA27MMA_64x64x16_F32BF16BF16_SSILNSR_5MajorE0ELST_0ELNSR_7ScaleInE1ELSU_1EEEEEENSA_6LayoutINSB_IJSE_SE_SE_EEENSB_IJNSC_ILi0EEESZ_SZ_EEEEENSB_IJNSA_10UnderscoreES12_S12_EEEEENS7_6detail26Sm90ImplicitGemmTileTraitsINSA_20SM90_TMA_LOAD_IM2COLENSA_14ComposedLayoutINSA_7SwizzleILi2ELi4ELi3EEENSA_18smem_ptr_flag_bitsILi16EEENSX_INSB_IJNSB_IJNSC_ILi8EEENSC_ILi16EEEEEENSB_IJSK_SE_EEENSB_IJSE_NSC_ILi18EEEEEEEEENSB_IJNSB_IJSK_NSC_ILi256EEEEEENSB_IJSE_SZ_EEENSB_IJSZ_NSC_ILi4096EEEEEEEEEEEEEvEENS16_INSA_23SM90_TMA_LOAD_MULTICASTENS18_IS1A_S1C_NSX_INSB_IJNSB_IJS1D_S1D_EEES1G_S1I_EEENSB_IJS1L_S1M_NSB_IJSZ_NSC_ILi2048EEEEEEEEEEEEEvEEEENS_8epilogue10collective6detail29Sm90TmaWarpSpecializedAdapterINS24_15DefaultEpilogueISN_NSB_IJNSB_IJlllEEESE_SZ_EEES29_NS23_6thread17LinearCombinationISN_Li1EffLNS2A_9ScaleType4KindE0ELNS_15FloatRoundStyleE2ESN_EENS_4gemm15EpilogueDefaultEEEEEvvEEEEvNT_6ParamsE:
	.zero		1536


//--------------------- SYMBOLS --------------------------

	.type		.nv.reservedSmem.offset0,@object
	.size		.nv.reservedSmem.offset0,0x4
